//
// Generated by NVIDIA NVVM Compiler
//
// Compiler Build ID: CL-36424714
// Cuda compilation tools, release 13.0, V13.0.88
// Based on NVVM 20.0.0
//

.version 9.0
.target sm_100
.address_size 64

	// .globl	initrand
.func  (.param .align 16 .b8 func_retval0[16]) __internal_trig_reduction_slowpathd
(
	.param .b64 __internal_trig_reduction_slowpathd_param_0
)
;
.global .align 4 .b8 precalc_xorwow_matrix[102400];
.global .align 4 .b8 precalc_xorwow_offset_matrix[102400];
.global .align 4 .b8 mrg32k3aM1[2304];
.global .align 4 .b8 mrg32k3aM2[2304];
.global .align 4 .b8 mrg32k3aM1SubSeq[2016];
.global .align 4 .b8 mrg32k3aM2SubSeq[2016];
.global .align 4 .b8 mrg32k3aM1Seq[2304];
.global .align 4 .b8 mrg32k3aM2Seq[2304];
.const .align 8 .b8 __cr_lgamma_table[72];
.global .align 8 .b8 __cudart_i2opi_d[144] = {8, 93, 141, 31, 177, 95, 251, 107, 234, 146, 82, 138, 247, 57, 7, 61, 123, 241, 229, 235, 199, 186, 39, 117, 45, 234, 95, 158, 102, 63, 70, 79, 183, 9, 203, 39, 207, 126, 54, 109, 31, 109, 10, 90, 139, 17, 47, 239, 15, 152, 5, 222, 255, 151, 248, 31, 59, 40, 249, 189, 139, 95, 132, 156, 244, 57, 83, 131, 57, 214, 145, 57, 65, 126, 95, 180, 38, 112, 156, 233, 132, 68, 187, 46, 245, 53, 130, 232, 62, 167, 41, 177, 28, 235, 29, 254, 28, 146, 209, 9, 234, 46, 73, 6, 224, 210, 77, 66, 58, 110, 36, 183, 97, 197, 187, 222, 171, 99, 81, 254, 65, 144, 67, 60, 153, 149, 98, 219, 192, 221, 52, 245, 209, 87, 39, 252, 41, 21, 68, 78, 110, 131, 249, 162};
.global .align 16 .b8 __cudart_sin_cos_coeffs[128] = {70, 210, 176, 44, 241, 229, 90, 190, 146, 227, 172, 105, 227, 29, 199, 62, 161, 98, 219, 25, 160, 1, 42, 191, 24, 8, 17, 17, 17, 17, 129, 63, 84, 85, 85, 85, 85, 85, 197, 191, 0, 0, 0, 0, 0, 0, 0, 0, 0, 0, 0, 0, 0, 0, 0, 0, 100, 129, 253, 32, 131, 255, 168, 189, 40, 133, 239, 193, 167, 238, 33, 62, 217, 230, 6, 142, 79, 126, 146, 190, 233, 188, 221, 25, 160, 1, 250, 62, 71, 93, 193, 22, 108, 193, 86, 191, 81, 85, 85, 85, 85, 85, 165, 63, 0, 0, 0, 0, 0, 0, 224, 191, 0, 0, 0, 0, 0, 0, 240, 63};

.visible .entry initrand(
	.param .u64 .ptr .align 1 initrand_param_0,
	.param .u32 initrand_param_1
)
{
	.reg .pred 	%p<26>;
	.reg .b32 	%r<413>;
	.reg .b64 	%rd<18>;

	ld.param.u64 	%rd9, [initrand_param_0];
	ld.param.u32 	%r187, [initrand_param_1];
	mov.u32 	%r188, %ctaid.x;
	mov.u32 	%r1, %ntid.x;
	mov.u32 	%r189, %tid.x;
	mad.lo.s32 	%r318, %r188, %r1, %r189;
	setp.ge.s32 	%p1, %r318, %r187;
	@%p1 bra 	$L__BB0_45;
	mov.u32 	%r190, %nctaid.x;
	mul.lo.s32 	%r3, %r1, %r190;
	cvta.to.global.u64 	%rd1, %rd9;
	mov.u64 	%rd12, precalc_xorwow_matrix;
$L__BB0_2:
	cvt.s64.s32 	%rd2, %r318;
	mul.wide.s32 	%rd10, %r318, 48;
	add.s64 	%rd3, %rd1, %rd10;
	mov.b32 	%r191, 1478573778;
	mov.b32 	%r192, 716983765;
	st.global.v2.u32 	[%rd3], {%r192, %r191};
	mov.b32 	%r193, -123459836;
	mov.b32 	%r194, 1163863128;
	st.global.v2.u32 	[%rd3+8], {%r194, %r193};
	mov.b32 	%r195, 1360900310;
	mov.b32 	%r196, -589760388;
	st.global.v2.u32 	[%rd3+16], {%r196, %r195};
	setp.eq.s32 	%p2, %r318, 0;
	@%p2 bra 	$L__BB0_44;
	mov.b32 	%r319, 0;
	mov.u64 	%rd17, %rd2;
$L__BB0_4:
	and.b64  	%rd5, %rd17, 3;
	setp.eq.s64 	%p3, %rd5, 0;
	@%p3 bra 	$L__BB0_43;
	mul.wide.u32 	%rd11, %r319, 3200;
	add.s64 	%rd6, %rd12, %rd11;
	cvt.u32.u64 	%r6, %rd5;
	mov.b32 	%r320, 0;
$L__BB0_6:
	mov.b32 	%r333, 0;
	mov.u32 	%r334, %r333;
	mov.u32 	%r335, %r333;
	mov.u32 	%r336, %r333;
	mov.u32 	%r337, %r333;
	mov.u32 	%r326, %r333;
$L__BB0_7:
	mul.wide.u32 	%rd13, %r326, 4;
	add.s64 	%rd14, %rd3, %rd13;
	ld.global.u32 	%r14, [%rd14+4];
	shl.b32 	%r15, %r326, 5;
	mov.b32 	%r332, 0;
$L__BB0_8:
	.pragma "nounroll";
	shr.u32 	%r201, %r14, %r332;
	and.b32  	%r202, %r201, 1;
	setp.eq.b32 	%p4, %r202, 1;
	not.pred 	%p5, %p4;
	add.s32 	%r203, %r15, %r332;
	mul.lo.s32 	%r204, %r203, 5;
	mul.wide.u32 	%rd15, %r204, 4;
	add.s64 	%rd7, %rd6, %rd15;
	@%p5 bra 	$L__BB0_10;
	ld.global.nc.u32 	%r205, [%rd7];
	xor.b32  	%r337, %r337, %r205;
	ld.global.nc.u32 	%r206, [%rd7+4];
	xor.b32  	%r336, %r336, %r206;
	ld.global.nc.u32 	%r207, [%rd7+8];
	xor.b32  	%r335, %r335, %r207;
	ld.global.nc.u32 	%r208, [%rd7+12];
	xor.b32  	%r334, %r334, %r208;
	ld.global.nc.u32 	%r209, [%rd7+16];
	xor.b32  	%r333, %r333, %r209;
$L__BB0_10:
	and.b32  	%r211, %r201, 2;
	setp.eq.s32 	%p6, %r211, 0;
	@%p6 bra 	$L__BB0_12;
	ld.global.nc.u32 	%r212, [%rd7+20];
	xor.b32  	%r337, %r337, %r212;
	ld.global.nc.u32 	%r213, [%rd7+24];
	xor.b32  	%r336, %r336, %r213;
	ld.global.nc.u32 	%r214, [%rd7+28];
	xor.b32  	%r335, %r335, %r214;
	ld.global.nc.u32 	%r215, [%rd7+32];
	xor.b32  	%r334, %r334, %r215;
	ld.global.nc.u32 	%r216, [%rd7+36];
	xor.b32  	%r333, %r333, %r216;
$L__BB0_12:
	and.b32  	%r218, %r201, 4;
	setp.eq.s32 	%p7, %r218, 0;
	@%p7 bra 	$L__BB0_14;
	ld.global.nc.u32 	%r219, [%rd7+40];
	xor.b32  	%r337, %r337, %r219;
	ld.global.nc.u32 	%r220, [%rd7+44];
	xor.b32  	%r336, %r336, %r220;
	ld.global.nc.u32 	%r221, [%rd7+48];
	xor.b32  	%r335, %r335, %r221;
	ld.global.nc.u32 	%r222, [%rd7+52];
	xor.b32  	%r334, %r334, %r222;
	ld.global.nc.u32 	%r223, [%rd7+56];
	xor.b32  	%r333, %r333, %r223;
$L__BB0_14:
	and.b32  	%r225, %r201, 8;
	setp.eq.s32 	%p8, %r225, 0;
	@%p8 bra 	$L__BB0_16;
	ld.global.nc.u32 	%r226, [%rd7+60];
	xor.b32  	%r337, %r337, %r226;
	ld.global.nc.u32 	%r227, [%rd7+64];
	xor.b32  	%r336, %r336, %r227;
	ld.global.nc.u32 	%r228, [%rd7+68];
	xor.b32  	%r335, %r335, %r228;
	ld.global.nc.u32 	%r229, [%rd7+72];
	xor.b32  	%r334, %r334, %r229;
	ld.global.nc.u32 	%r230, [%rd7+76];
	xor.b32  	%r333, %r333, %r230;
$L__BB0_16:
	and.b32  	%r232, %r201, 16;
	setp.eq.s32 	%p9, %r232, 0;
	@%p9 bra 	$L__BB0_18;
	ld.global.nc.u32 	%r233, [%rd7+80];
	xor.b32  	%r337, %r337, %r233;
	ld.global.nc.u32 	%r234, [%rd7+84];
	xor.b32  	%r336, %r336, %r234;
	ld.global.nc.u32 	%r235, [%rd7+88];
	xor.b32  	%r335, %r335, %r235;
	ld.global.nc.u32 	%r236, [%rd7+92];
	xor.b32  	%r334, %r334, %r236;
	ld.global.nc.u32 	%r237, [%rd7+96];
	xor.b32  	%r333, %r333, %r237;
$L__BB0_18:
	and.b32  	%r239, %r201, 32;
	setp.eq.s32 	%p10, %r239, 0;
	@%p10 bra 	$L__BB0_20;
	ld.global.nc.u32 	%r240, [%rd7+100];
	xor.b32  	%r337, %r337, %r240;
	ld.global.nc.u32 	%r241, [%rd7+104];
	xor.b32  	%r336, %r336, %r241;
	ld.global.nc.u32 	%r242, [%rd7+108];
	xor.b32  	%r335, %r335, %r242;
	ld.global.nc.u32 	%r243, [%rd7+112];
	xor.b32  	%r334, %r334, %r243;
	ld.global.nc.u32 	%r244, [%rd7+116];
	xor.b32  	%r333, %r333, %r244;
$L__BB0_20:
	and.b32  	%r246, %r201, 64;
	setp.eq.s32 	%p11, %r246, 0;
	@%p11 bra 	$L__BB0_22;
	ld.global.nc.u32 	%r247, [%rd7+120];
	xor.b32  	%r337, %r337, %r247;
	ld.global.nc.u32 	%r248, [%rd7+124];
	xor.b32  	%r336, %r336, %r248;
	ld.global.nc.u32 	%r249, [%rd7+128];
	xor.b32  	%r335, %r335, %r249;
	ld.global.nc.u32 	%r250, [%rd7+132];
	xor.b32  	%r334, %r334, %r250;
	ld.global.nc.u32 	%r251, [%rd7+136];
	xor.b32  	%r333, %r333, %r251;
$L__BB0_22:
	and.b32  	%r253, %r201, 128;
	setp.eq.s32 	%p12, %r253, 0;
	@%p12 bra 	$L__BB0_24;
	ld.global.nc.u32 	%r254, [%rd7+140];
	xor.b32  	%r337, %r337, %r254;
	ld.global.nc.u32 	%r255, [%rd7+144];
	xor.b32  	%r336, %r336, %r255;
	ld.global.nc.u32 	%r256, [%rd7+148];
	xor.b32  	%r335, %r335, %r256;
	ld.global.nc.u32 	%r257, [%rd7+152];
	xor.b32  	%r334, %r334, %r257;
	ld.global.nc.u32 	%r258, [%rd7+156];
	xor.b32  	%r333, %r333, %r258;
$L__BB0_24:
	and.b32  	%r260, %r201, 256;
	setp.eq.s32 	%p13, %r260, 0;
	@%p13 bra 	$L__BB0_26;
	ld.global.nc.u32 	%r261, [%rd7+160];
	xor.b32  	%r337, %r337, %r261;
	ld.global.nc.u32 	%r262, [%rd7+164];
	xor.b32  	%r336, %r336, %r262;
	ld.global.nc.u32 	%r263, [%rd7+168];
	xor.b32  	%r335, %r335, %r263;
	ld.global.nc.u32 	%r264, [%rd7+172];
	xor.b32  	%r334, %r334, %r264;
	ld.global.nc.u32 	%r265, [%rd7+176];
	xor.b32  	%r333, %r333, %r265;
$L__BB0_26:
	and.b32  	%r267, %r201, 512;
	setp.eq.s32 	%p14, %r267, 0;
	@%p14 bra 	$L__BB0_28;
	ld.global.nc.u32 	%r268, [%rd7+180];
	xor.b32  	%r337, %r337, %r268;
	ld.global.nc.u32 	%r269, [%rd7+184];
	xor.b32  	%r336, %r336, %r269;
	ld.global.nc.u32 	%r270, [%rd7+188];
	xor.b32  	%r335, %r335, %r270;
	ld.global.nc.u32 	%r271, [%rd7+192];
	xor.b32  	%r334, %r334, %r271;
	ld.global.nc.u32 	%r272, [%rd7+196];
	xor.b32  	%r333, %r333, %r272;
$L__BB0_28:
	and.b32  	%r274, %r201, 1024;
	setp.eq.s32 	%p15, %r274, 0;
	@%p15 bra 	$L__BB0_30;
	ld.global.nc.u32 	%r275, [%rd7+200];
	xor.b32  	%r337, %r337, %r275;
	ld.global.nc.u32 	%r276, [%rd7+204];
	xor.b32  	%r336, %r336, %r276;
	ld.global.nc.u32 	%r277, [%rd7+208];
	xor.b32  	%r335, %r335, %r277;
	ld.global.nc.u32 	%r278, [%rd7+212];
	xor.b32  	%r334, %r334, %r278;
	ld.global.nc.u32 	%r279, [%rd7+216];
	xor.b32  	%r333, %r333, %r279;
$L__BB0_30:
	and.b32  	%r281, %r201, 2048;
	setp.eq.s32 	%p16, %r281, 0;
	@%p16 bra 	$L__BB0_32;
	ld.global.nc.u32 	%r282, [%rd7+220];
	xor.b32  	%r337, %r337, %r282;
	ld.global.nc.u32 	%r283, [%rd7+224];
	xor.b32  	%r336, %r336, %r283;
	ld.global.nc.u32 	%r284, [%rd7+228];
	xor.b32  	%r335, %r335, %r284;
	ld.global.nc.u32 	%r285, [%rd7+232];
	xor.b32  	%r334, %r334, %r285;
	ld.global.nc.u32 	%r286, [%rd7+236];
	xor.b32  	%r333, %r333, %r286;
$L__BB0_32:
	and.b32  	%r288, %r201, 4096;
	setp.eq.s32 	%p17, %r288, 0;
	@%p17 bra 	$L__BB0_34;
	ld.global.nc.u32 	%r289, [%rd7+240];
	xor.b32  	%r337, %r337, %r289;
	ld.global.nc.u32 	%r290, [%rd7+244];
	xor.b32  	%r336, %r336, %r290;
	ld.global.nc.u32 	%r291, [%rd7+248];
	xor.b32  	%r335, %r335, %r291;
	ld.global.nc.u32 	%r292, [%rd7+252];
	xor.b32  	%r334, %r334, %r292;
	ld.global.nc.u32 	%r293, [%rd7+256];
	xor.b32  	%r333, %r333, %r293;
$L__BB0_34:
	and.b32  	%r295, %r201, 8192;
	setp.eq.s32 	%p18, %r295, 0;
	@%p18 bra 	$L__BB0_36;
	ld.global.nc.u32 	%r296, [%rd7+260];
	xor.b32  	%r337, %r337, %r296;
	ld.global.nc.u32 	%r297, [%rd7+264];
	xor.b32  	%r336, %r336, %r297;
	ld.global.nc.u32 	%r298, [%rd7+268];
	xor.b32  	%r335, %r335, %r298;
	ld.global.nc.u32 	%r299, [%rd7+272];
	xor.b32  	%r334, %r334, %r299;
	ld.global.nc.u32 	%r300, [%rd7+276];
	xor.b32  	%r333, %r333, %r300;
$L__BB0_36:
	and.b32  	%r302, %r201, 16384;
	setp.eq.s32 	%p19, %r302, 0;
	@%p19 bra 	$L__BB0_38;
	ld.global.nc.u32 	%r303, [%rd7+280];
	xor.b32  	%r337, %r337, %r303;
	ld.global.nc.u32 	%r304, [%rd7+284];
	xor.b32  	%r336, %r336, %r304;
	ld.global.nc.u32 	%r305, [%rd7+288];
	xor.b32  	%r335, %r335, %r305;
	ld.global.nc.u32 	%r306, [%rd7+292];
	xor.b32  	%r334, %r334, %r306;
	ld.global.nc.u32 	%r307, [%rd7+296];
	xor.b32  	%r333, %r333, %r307;
$L__BB0_38:
	and.b32  	%r309, %r201, 32768;
	setp.eq.s32 	%p20, %r309, 0;
	@%p20 bra 	$L__BB0_40;
	ld.global.nc.u32 	%r310, [%rd7+300];
	xor.b32  	%r337, %r337, %r310;
	ld.global.nc.u32 	%r311, [%rd7+304];
	xor.b32  	%r336, %r336, %r311;
	ld.global.nc.u32 	%r312, [%rd7+308];
	xor.b32  	%r335, %r335, %r312;
	ld.global.nc.u32 	%r313, [%rd7+312];
	xor.b32  	%r334, %r334, %r313;
	ld.global.nc.u32 	%r314, [%rd7+316];
	xor.b32  	%r333, %r333, %r314;
$L__BB0_40:
	add.s32 	%r332, %r332, 16;
	setp.ne.s32 	%p21, %r332, 32;
	@%p21 bra 	$L__BB0_8;
	mad.lo.s32 	%r315, %r326, -31, %r15;
	add.s32 	%r326, %r315, 1;
	setp.ne.s32 	%p22, %r326, 5;
	@%p22 bra 	$L__BB0_7;
	st.global.u32 	[%rd3+4], %r337;
	st.global.u32 	[%rd3+8], %r336;
	st.global.u32 	[%rd3+12], %r335;
	st.global.u32 	[%rd3+16], %r334;
	st.global.u32 	[%rd3+20], %r333;
	add.s32 	%r320, %r320, 1;
	setp.lt.u32 	%p23, %r320, %r6;
	@%p23 bra 	$L__BB0_6;
$L__BB0_43:
	shr.u64 	%rd8, %rd17, 2;
	add.s32 	%r319, %r319, 1;
	setp.gt.u64 	%p24, %rd17, 3;
	mov.u64 	%rd17, %rd8;
	@%p24 bra 	$L__BB0_4;
$L__BB0_44:
	cvt.u32.u64 	%r316, %rd2;
	mov.b32 	%r317, 0;
	st.global.v2.u32 	[%rd3+24], {%r317, %r317};
	st.global.u32 	[%rd3+32], %r317;
	mov.b64 	%rd16, 0;
	st.global.u64 	[%rd3+40], %rd16;
	add.s32 	%r318, %r316, %r3;
	setp.lt.s32 	%p25, %r318, %r187;
	@%p25 bra 	$L__BB0_2;
$L__BB0_45:
	ret;

}
	// .globl	draw_runtimes
.visible .entry draw_runtimes(
	.param .u64 .ptr .align 1 draw_runtimes_param_0,
	.param .u64 .ptr .align 1 draw_runtimes_param_1,
	.param .u32 draw_runtimes_param_2
)
{
	.reg .pred 	%p<3>;
	.reg .b32 	%r<11>;
	.reg .b64 	%rd<6>;

	ld.param.u64 	%rd2, [draw_runtimes_param_0];
	ld.param.u32 	%r6, [draw_runtimes_param_2];
	mov.u32 	%r7, %ctaid.x;
	mov.u32 	%r1, %ntid.x;
	mov.u32 	%r8, %tid.x;
	mad.lo.s32 	%r10, %r7, %r1, %r8;
	setp.ge.s32 	%p1, %r10, %r6;
	@%p1 bra 	$L__BB1_3;
	mov.u32 	%r9, %nctaid.x;
	mul.lo.s32 	%r3, %r1, %r9;
	cvta.to.global.u64 	%rd1, %rd2;
$L__BB1_2:
	mul.wide.s32 	%rd3, %r10, 8;
	add.s64 	%rd4, %rd1, %rd3;
	mov.b64 	%rd5, 4607182418800017408;
	st.global.u64 	[%rd4], %rd5;
	add.s32 	%r10, %r10, %r3;
	setp.lt.s32 	%p2, %r10, %r6;
	@%p2 bra 	$L__BB1_2;
$L__BB1_3:
	ret;

}
	// .globl	update
.visible .entry update(
	.param .u64 .ptr .align 1 update_param_0,
	.param .u64 .ptr .align 1 update_param_1,
	.param .u64 .ptr .align 1 update_param_2,
	.param .u64 .ptr .align 1 update_param_3,
	.param .u64 .ptr .align 1 update_param_4,
	.param .u64 .ptr .align 1 update_param_5,
	.param .u64 .ptr .align 1 update_param_6,
	.param .u64 .ptr .align 1 update_param_7,
	.param .u64 .ptr .align 1 update_param_8,
	.param .u64 .ptr .align 1 update_param_9,
	.param .u64 .ptr .align 1 update_param_10,
	.param .f64 update_param_11,
	.param .f64 update_param_12,
	.param .u32 update_param_13
)
{
	.reg .pred 	%p<13>;
	.reg .b32 	%r<56>;
	.reg .b64 	%rd<52>;
	.reg .b64 	%fd<100>;

	ld.param.u64 	%rd10, [update_param_0];
	ld.param.u64 	%rd12, [update_param_2];
	ld.param.f64 	%fd28, [update_param_11];
	ld.param.f64 	%fd29, [update_param_12];
	ld.param.u32 	%r14, [update_param_13];
	mov.u32 	%r15, %ctaid.x;
	mov.u32 	%r1, %ntid.x;
	mov.u32 	%r16, %tid.x;
	mad.lo.s32 	%r52, %r15, %r1, %r16;
	setp.ge.s32 	%p1, %r52, %r14;
	@%p1 bra 	$L__BB2_17;
	mul.f64 	%fd1, %fd29, 0d0000000000000000;
	mul.f64 	%fd2, %fd28, %fd29;
	mov.u32 	%r17, %nctaid.x;
	mul.lo.s32 	%r3, %r1, %r17;
	cvta.to.global.u64 	%rd1, %rd12;
	cvta.to.global.u64 	%rd2, %rd10;
	mov.u64 	%rd32, __cudart_sin_cos_coeffs;
$L__BB2_2:
	ld.param.u64 	%rd51, [update_param_10];
	ld.param.u64 	%rd50, [update_param_9];
	cvta.to.global.u64 	%rd19, %rd51;
	mul.wide.s32 	%rd20, %r52, 8;
	add.s64 	%rd3, %rd19, %rd20;
	ld.global.f64 	%fd93, [%rd3];
	cvta.to.global.u64 	%rd21, %rd50;
	add.s64 	%rd4, %rd21, %rd20;
	ld.global.f64 	%fd30, [%rd4];
	setp.ge.f64 	%p2, %fd93, %fd30;
	add.s64 	%rd5, %rd1, %rd20;
	@%p2 bra 	$L__BB2_4;
	ld.global.f64 	%fd94, [%rd5];
	bra.uni 	$L__BB2_5;
$L__BB2_4:
	ld.param.u64 	%rd49, [update_param_8];
	cvta.to.global.u64 	%rd22, %rd49;
	mul.wide.s32 	%rd23, %r52, 48;
	add.s64 	%rd24, %rd22, %rd23;
	ld.global.v2.u32 	{%r18, %r19}, [%rd24];
	shr.u32 	%r20, %r19, 2;
	xor.b32  	%r21, %r20, %r19;
	ld.global.v2.u32 	{%r22, %r23}, [%rd24+8];
	ld.global.v2.u32 	{%r24, %r25}, [%rd24+16];
	shl.b32 	%r26, %r25, 4;
	shl.b32 	%r27, %r21, 1;
	xor.b32  	%r28, %r27, %r26;
	xor.b32  	%r29, %r28, %r21;
	xor.b32  	%r30, %r29, %r25;
	add.s32 	%r31, %r18, %r30;
	add.s32 	%r32, %r31, 362437;
	shr.u32 	%r33, %r22, 2;
	xor.b32  	%r34, %r33, %r22;
	st.global.v2.u32 	[%rd24+8], {%r24, %r25};
	shl.b32 	%r35, %r30, 4;
	shl.b32 	%r36, %r34, 1;
	xor.b32  	%r37, %r36, %r35;
	xor.b32  	%r38, %r37, %r34;
	xor.b32  	%r39, %r38, %r30;
	st.global.v2.u32 	[%rd24+16], {%r30, %r39};
	add.s32 	%r40, %r18, 724874;
	st.global.v2.u32 	[%rd24], {%r40, %r23};
	add.s32 	%r41, %r39, %r40;
	cvt.u64.u32 	%rd25, %r32;
	mul.wide.u32 	%rd26, %r41, 2097152;
	xor.b64  	%rd27, %rd26, %rd25;
	cvt.rn.f64.u64 	%fd32, %rd27;
	fma.rn.f64 	%fd33, %fd32, 0d3CA0000000000000, 0d3C90000000000000;
	add.f64 	%fd34, %fd33, %fd33;
	mul.f64 	%fd94, %fd34, 0d400921FB54442D18;
	mov.b64 	%rd28, 4607182418800017408;
	st.global.u64 	[%rd4], %rd28;
	mov.f64 	%fd93, 0d0000000000000000;
$L__BB2_5:
	add.s64 	%rd6, %rd2, %rd20;
	ld.global.f64 	%fd35, [%rd6];
	add.f64 	%fd8, %fd1, %fd35;
	abs.f64 	%fd9, %fd94;
	setp.neu.f64 	%p3, %fd9, 0d7FF0000000000000;
	@%p3 bra 	$L__BB2_7;
	mov.f64 	%fd41, 0d0000000000000000;
	mul.rn.f64 	%fd96, %fd94, %fd41;
	mov.b32 	%r54, 1;
	bra.uni 	$L__BB2_10;
$L__BB2_7:
	mul.f64 	%fd36, %fd94, 0d3FE45F306DC9C883;
	cvt.rni.s32.f64 	%r53, %fd36;
	cvt.rn.f64.s32 	%fd37, %r53;
	fma.rn.f64 	%fd38, %fd37, 0dBFF921FB54442D18, %fd94;
	fma.rn.f64 	%fd39, %fd37, 0dBC91A62633145C00, %fd38;
	fma.rn.f64 	%fd96, %fd37, 0dB97B839A252049C0, %fd39;
	setp.ltu.f64 	%p4, %fd9, 0d41E0000000000000;
	@%p4 bra 	$L__BB2_9;
	{ // callseq 0, 0
	.param .b64 param0;
	st.param.f64 	[param0], %fd94;
	.param .align 16 .b8 retval0[16];
	call.uni (retval0), 
	__internal_trig_reduction_slowpathd, 
	(
	param0
	);
	ld.param.f64 	%fd96, [retval0];
	ld.param.b32 	%r53, [retval0+8];
	} // callseq 0
$L__BB2_9:
	add.s32 	%r54, %r53, 1;
$L__BB2_10:
	ld.param.u64 	%rd46, [update_param_3];
	ld.param.u64 	%rd45, [update_param_1];
	setp.neu.f64 	%p5, %fd9, 0d7FF0000000000000;
	shl.b32 	%r44, %r54, 6;
	cvt.u64.u32 	%rd30, %r44;
	and.b64  	%rd31, %rd30, 64;
	add.s64 	%rd33, %rd32, %rd31;
	mul.rn.f64 	%fd42, %fd96, %fd96;
	and.b32  	%r45, %r54, 1;
	setp.eq.b32 	%p6, %r45, 1;
	selp.f64 	%fd43, 0dBDA8FF8320FD8164, 0d3DE5DB65F9785EBA, %p6;
	ld.global.nc.v2.f64 	{%fd44, %fd45}, [%rd33];
	fma.rn.f64 	%fd46, %fd43, %fd42, %fd44;
	fma.rn.f64 	%fd47, %fd46, %fd42, %fd45;
	ld.global.nc.v2.f64 	{%fd48, %fd49}, [%rd33+16];
	fma.rn.f64 	%fd50, %fd47, %fd42, %fd48;
	fma.rn.f64 	%fd51, %fd50, %fd42, %fd49;
	ld.global.nc.v2.f64 	{%fd52, %fd53}, [%rd33+32];
	fma.rn.f64 	%fd54, %fd51, %fd42, %fd52;
	fma.rn.f64 	%fd55, %fd54, %fd42, %fd53;
	fma.rn.f64 	%fd56, %fd55, %fd96, %fd96;
	fma.rn.f64 	%fd57, %fd55, %fd42, 0d3FF0000000000000;
	selp.f64 	%fd58, %fd57, %fd56, %p6;
	and.b32  	%r46, %r54, 2;
	setp.eq.s32 	%p7, %r46, 0;
	mov.f64 	%fd59, 0d0000000000000000;
	sub.f64 	%fd60, %fd59, %fd58;
	selp.f64 	%fd61, %fd58, %fd60, %p7;
	fma.rn.f64 	%fd99, %fd2, %fd61, %fd8;
	cvta.to.global.u64 	%rd34, %rd46;
	mul.wide.s32 	%rd35, %r52, 8;
	add.s64 	%rd7, %rd34, %rd35;
	st.global.f64 	[%rd7], %fd99;
	cvta.to.global.u64 	%rd36, %rd45;
	add.s64 	%rd8, %rd36, %rd35;
	ld.global.f64 	%fd62, [%rd8];
	add.f64 	%fd16, %fd1, %fd62;
	@%p5 bra 	$L__BB2_12;
	mov.f64 	%fd68, 0d0000000000000000;
	mul.rn.f64 	%fd97, %fd94, %fd68;
	mov.b32 	%r55, 0;
	bra.uni 	$L__BB2_14;
$L__BB2_12:
	mul.f64 	%fd63, %fd94, 0d3FE45F306DC9C883;
	cvt.rni.s32.f64 	%r55, %fd63;
	cvt.rn.f64.s32 	%fd64, %r55;
	fma.rn.f64 	%fd65, %fd64, 0dBFF921FB54442D18, %fd94;
	fma.rn.f64 	%fd66, %fd64, 0dBC91A62633145C00, %fd65;
	fma.rn.f64 	%fd97, %fd64, 0dB97B839A252049C0, %fd66;
	setp.ltu.f64 	%p8, %fd9, 0d41E0000000000000;
	@%p8 bra 	$L__BB2_14;
	{ // callseq 1, 0
	.param .b64 param0;
	st.param.f64 	[param0], %fd94;
	.param .align 16 .b8 retval0[16];
	call.uni (retval0), 
	__internal_trig_reduction_slowpathd, 
	(
	param0
	);
	ld.param.f64 	%fd97, [retval0];
	ld.param.b32 	%r55, [retval0+8];
	} // callseq 1
$L__BB2_14:
	ld.param.u64 	%rd48, [update_param_5];
	ld.param.u64 	%rd47, [update_param_4];
	shl.b32 	%r49, %r55, 6;
	cvt.u64.u32 	%rd37, %r49;
	and.b64  	%rd38, %rd37, 64;
	mov.u64 	%rd39, __cudart_sin_cos_coeffs;
	add.s64 	%rd40, %rd39, %rd38;
	mul.rn.f64 	%fd69, %fd97, %fd97;
	and.b32  	%r50, %r55, 1;
	setp.eq.b32 	%p9, %r50, 1;
	selp.f64 	%fd70, 0dBDA8FF8320FD8164, 0d3DE5DB65F9785EBA, %p9;
	ld.global.nc.v2.f64 	{%fd71, %fd72}, [%rd40];
	fma.rn.f64 	%fd73, %fd70, %fd69, %fd71;
	fma.rn.f64 	%fd74, %fd73, %fd69, %fd72;
	ld.global.nc.v2.f64 	{%fd75, %fd76}, [%rd40+16];
	fma.rn.f64 	%fd77, %fd74, %fd69, %fd75;
	fma.rn.f64 	%fd78, %fd77, %fd69, %fd76;
	ld.global.nc.v2.f64 	{%fd79, %fd80}, [%rd40+32];
	fma.rn.f64 	%fd81, %fd78, %fd69, %fd79;
	fma.rn.f64 	%fd82, %fd81, %fd69, %fd80;
	fma.rn.f64 	%fd83, %fd82, %fd97, %fd97;
	fma.rn.f64 	%fd84, %fd82, %fd69, 0d3FF0000000000000;
	selp.f64 	%fd85, %fd84, %fd83, %p9;
	and.b32  	%r51, %r55, 2;
	setp.eq.s32 	%p10, %r51, 0;
	mov.f64 	%fd86, 0d0000000000000000;
	sub.f64 	%fd87, %fd86, %fd85;
	selp.f64 	%fd88, %fd85, %fd87, %p10;
	fma.rn.f64 	%fd98, %fd2, %fd88, %fd16;
	cvta.to.global.u64 	%rd41, %rd47;
	mul.wide.s32 	%rd42, %r52, 8;
	add.s64 	%rd9, %rd41, %rd42;
	st.global.f64 	[%rd9], %fd98;
	add.f64 	%fd22, %fd1, %fd94;
	cvta.to.global.u64 	%rd43, %rd48;
	add.s64 	%rd44, %rd43, %rd42;
	st.global.f64 	[%rd44], %fd22;
	add.f64 	%fd89, %fd29, %fd93;
	st.global.f64 	[%rd3], %fd89;
	mul.f64 	%fd90, %fd98, %fd98;
	fma.rn.f64 	%fd91, %fd99, %fd99, %fd90;
	sqrt.rn.f64 	%fd23, %fd91;
	setp.leu.f64 	%p11, %fd23, 0d3FF0000000000000;
	@%p11 bra 	$L__BB2_16;
	rcp.rn.f64 	%fd92, %fd23;
	mul.f64 	%fd99, %fd92, %fd99;
	st.global.f64 	[%rd7], %fd99;
	mul.f64 	%fd98, %fd92, %fd98;
	st.global.f64 	[%rd9], %fd98;
$L__BB2_16:
	st.global.f64 	[%rd6], %fd99;
	st.global.f64 	[%rd8], %fd98;
	st.global.f64 	[%rd5], %fd22;
	add.s32 	%r52, %r52, %r3;
	setp.lt.s32 	%p12, %r52, %r14;
	@%p12 bra 	$L__BB2_2;
$L__BB2_17:
	ret;

}
	// .globl	init_config
.visible .entry init_config(
	.param .u64 .ptr .align 1 init_config_param_0,
	.param .u64 .ptr .align 1 init_config_param_1,
	.param .u64 .ptr .align 1 init_config_param_2,
	.param .u64 .ptr .align 1 init_config_param_3,
	.param .u32 init_config_param_4
)
{
	.reg .pred 	%p<3>;
	.reg .b32 	%r<35>;
	.reg .b64 	%rd<19>;
	.reg .b64 	%fd<4>;

	ld.param.u64 	%rd5, [init_config_param_0];
	ld.param.u64 	%rd6, [init_config_param_1];
	ld.param.u64 	%rd7, [init_config_param_2];
	ld.param.u64 	%rd8, [init_config_param_3];
	ld.param.u32 	%r6, [init_config_param_4];
	mov.u32 	%r7, %ctaid.x;
	mov.u32 	%r1, %ntid.x;
	mov.u32 	%r8, %tid.x;
	mad.lo.s32 	%r34, %r7, %r1, %r8;
	setp.ge.s32 	%p1, %r34, %r6;
	@%p1 bra 	$L__BB3_3;
	mov.u32 	%r9, %nctaid.x;
	mul.lo.s32 	%r3, %r1, %r9;
	cvta.to.global.u64 	%rd1, %rd6;
	cvta.to.global.u64 	%rd2, %rd7;
	cvta.to.global.u64 	%rd3, %rd5;
	cvta.to.global.u64 	%rd4, %rd8;
$L__BB3_2:
	mul.wide.s32 	%rd9, %r34, 8;
	add.s64 	%rd10, %rd1, %rd9;
	mov.b64 	%rd11, 0;
	st.global.u64 	[%rd10], %rd11;
	add.s64 	%rd12, %rd2, %rd9;
	st.global.u64 	[%rd12], %rd11;
	mul.wide.s32 	%rd13, %r34, 48;
	add.s64 	%rd14, %rd3, %rd13;
	ld.global.v2.u32 	{%r10, %r11}, [%rd14];
	shr.u32 	%r12, %r11, 2;
	xor.b32  	%r13, %r12, %r11;
	ld.global.v2.u32 	{%r14, %r15}, [%rd14+8];
	ld.global.v2.u32 	{%r16, %r17}, [%rd14+16];
	shl.b32 	%r18, %r17, 4;
	shl.b32 	%r19, %r13, 1;
	xor.b32  	%r20, %r19, %r18;
	xor.b32  	%r21, %r20, %r13;
	xor.b32  	%r22, %r21, %r17;
	add.s32 	%r23, %r10, %r22;
	add.s32 	%r24, %r23, 362437;
	shr.u32 	%r25, %r14, 2;
	xor.b32  	%r26, %r25, %r14;
	st.global.v2.u32 	[%rd14+8], {%r16, %r17};
	shl.b32 	%r27, %r22, 4;
	shl.b32 	%r28, %r26, 1;
	xor.b32  	%r29, %r28, %r27;
	xor.b32  	%r30, %r29, %r26;
	xor.b32  	%r31, %r30, %r22;
	st.global.v2.u32 	[%rd14+16], {%r22, %r31};
	add.s32 	%r32, %r10, 724874;
	st.global.v2.u32 	[%rd14], {%r32, %r15};
	add.s32 	%r33, %r31, %r32;
	cvt.u64.u32 	%rd15, %r24;
	mul.wide.u32 	%rd16, %r33, 2097152;
	xor.b64  	%rd17, %rd16, %rd15;
	cvt.rn.f64.u64 	%fd1, %rd17;
	fma.rn.f64 	%fd2, %fd1, 0d3CA0000000000000, 0d3C90000000000000;
	fma.rn.f64 	%fd3, %fd2, 0d401921FB54442D18, 0d0000000000000000;
	add.s64 	%rd18, %rd4, %rd9;
	st.global.f64 	[%rd18], %fd3;
	add.s32 	%r34, %r34, %r3;
	setp.lt.s32 	%p2, %r34, %r6;
	@%p2 bra 	$L__BB3_2;
$L__BB3_3:
	ret;

}
.func  (.param .align 16 .b8 func_retval0[16]) __internal_trig_reduction_slowpathd(
	.param .b64 __internal_trig_reduction_slowpathd_param_0
)
{
	.local .align 8 .b8 	__local_depot4[40];
	.reg .b64 	%SP;
	.reg .b64 	%SPL;
	.reg .pred 	%p<10>;
	.reg .b32 	%r<47>;
	.reg .b64 	%rd<74>;
	.reg .b64 	%fd<5>;

	mov.u64 	%SPL, __local_depot4;
	ld.param.f64 	%fd4, [__internal_trig_reduction_slowpathd_param_0];
	add.u64 	%rd1, %SPL, 0;
	{
	.reg .b32 %temp; 
	mov.b64 	{%temp, %r1}, %fd4;
	}
	shr.u32 	%r2, %r1, 20;
	and.b32  	%r3, %r2, 2047;
	setp.eq.s32 	%p1, %r3, 2047;
	mov.b32 	%r46, 0;
	@%p1 bra 	$L__BB4_9;
	add.s32 	%r20, %r3, -1024;
	mov.b64 	%rd20, %fd4;
	shl.b64 	%rd2, %rd20, 11;
	shr.u32 	%r4, %r20, 6;
	sub.s32 	%r45, 15, %r4;
	sub.s32 	%r21, 19, %r4;
	setp.lt.u32 	%p2, %r20, 128;
	selp.b32 	%r6, 18, %r21, %p2;
	setp.ge.s32 	%p3, %r45, %r6;
	mov.b64 	%rd70, 0;
	@%p3 bra 	$L__BB4_4;
	add.s32 	%r23, %r6, %r4;
	neg.s32 	%r43, %r23;
	or.b64  	%rd3, %rd2, -9223372036854775808;
	mov.b64 	%rd70, 0;
	mov.b32 	%r42, 0;
	mov.u64 	%rd25, __cudart_i2opi_d;
	mov.u32 	%r44, %r45;
$L__BB4_3:
	.pragma "nounroll";
	mul.wide.s32 	%rd22, %r42, 8;
	add.s64 	%rd23, %rd1, %rd22;
	mul.wide.s32 	%rd24, %r44, 8;
	add.s64 	%rd26, %rd25, %rd24;
	ld.global.nc.u64 	%rd27, [%rd26];
	{
	.reg .u32 %r0, %r1, %r2, %r3, %alo, %ahi, %blo, %bhi, %clo, %chi;
	mov.b64 	{%alo,%ahi}, %rd27;
	mov.b64 	{%blo,%bhi}, %rd3;
	mov.b64 	{%clo,%chi}, %rd70;
	mad.lo.cc.u32 	%r0, %alo, %blo, %clo;
	madc.hi.cc.u32 	%r1, %alo, %blo, %chi;
	madc.hi.u32 	%r2, %alo, %bhi, 0;
	mad.lo.cc.u32 	%r1, %alo, %bhi, %r1;
	madc.hi.cc.u32 	%r2, %ahi, %blo, %r2;
	madc.hi.u32 	%r3, %ahi, %bhi, 0;
	mad.lo.cc.u32 	%r1, %ahi, %blo, %r1;
	madc.lo.cc.u32 	%r2, %ahi, %bhi, %r2;
	addc.u32 	%r3, %r3, 0;
	mov.b64 	%rd28, {%r0,%r1};
	mov.b64 	%rd70, {%r2,%r3};
	}
	st.local.u64 	[%rd23], %rd28;
	add.s32 	%r44, %r44, 1;
	add.s32 	%r43, %r43, 1;
	add.s32 	%r42, %r42, 1;
	setp.ne.s32 	%p4, %r43, -15;
	mov.u32 	%r45, %r6;
	@%p4 bra 	$L__BB4_3;
$L__BB4_4:
	cvt.s64.s32 	%rd29, %r45;
	cvt.u64.u32 	%rd30, %r4;
	add.s64 	%rd31, %rd30, %rd29;
	shl.b64 	%rd32, %rd31, 3;
	add.s64 	%rd33, %rd1, %rd32;
	st.local.u64 	[%rd33+-120], %rd70;
	and.b32  	%r15, %r2, 63;
	ld.local.u64 	%rd72, [%rd1+16];
	ld.local.u64 	%rd71, [%rd1+24];
	setp.eq.s32 	%p5, %r15, 0;
	@%p5 bra 	$L__BB4_6;
	shl.b64 	%rd34, %rd71, %r15;
	shr.u64 	%rd35, %rd72, 1;
	xor.b32  	%r24, %r15, 63;
	shr.u64 	%rd36, %rd35, %r24;
	or.b64  	%rd71, %rd34, %rd36;
	ld.local.u64 	%rd37, [%rd1+8];
	shl.b64 	%rd38, %rd72, %r15;
	shr.u64 	%rd39, %rd37, 1;
	shr.u64 	%rd40, %rd39, %r24;
	or.b64  	%rd72, %rd38, %rd40;
$L__BB4_6:
	and.b32  	%r25, %r1, -2147483648;
	shr.u64 	%rd41, %rd71, 62;
	cvt.u32.u64 	%r26, %rd41;
	mov.b64 	{%r27, %r28}, %rd71;
	mov.b64 	{%r29, %r30}, %rd72;
	shf.l.wrap.b32 	%r31, %r30, %r27, 2;
	shf.l.wrap.b32 	%r32, %r27, %r28, 2;
	mov.b64 	%rd42, {%r31, %r32};
	shl.b64 	%rd43, %rd72, 2;
	shr.u64 	%rd44, %rd42, 63;
	cvt.u32.u64 	%r33, %rd44;
	add.s32 	%r34, %r33, %r26;
	setp.eq.s32 	%p6, %r25, 0;
	neg.s32 	%r35, %r34;
	selp.b32 	%r46, %r34, %r35, %p6;
	setp.gt.s64 	%p7, %rd42, -1;
	mov.b64 	%rd45, 0;
	{
	.reg .u32 %r0, %r1, %r2, %r3, %a0, %a1, %a2, %a3, %b0, %b1, %b2, %b3;
	mov.b64 	{%a0,%a1}, %rd45;
	mov.b64 	{%a2,%a3}, %rd45;
	mov.b64 	{%b0,%b1}, %rd43;
	mov.b64 	{%b2,%b3}, %rd42;
	sub.cc.u32 	%r0, %a0, %b0;
	subc.cc.u32 	%r1, %a1, %b1;
	subc.cc.u32 	%r2, %a2, %b2;
	subc.u32 	%r3, %a3, %b3;
	mov.b64 	%rd46, {%r0,%r1};
	mov.b64 	%rd47, {%r2,%r3};
	}
	xor.b32  	%r36, %r25, -2147483648;
	selp.b64 	%rd73, %rd42, %rd47, %p7;
	selp.b64 	%rd14, %rd43, %rd46, %p7;
	selp.b32 	%r17, %r25, %r36, %p7;
	clz.b64 	%r37, %rd73;
	cvt.u64.u32 	%rd15, %r37;
	setp.eq.s32 	%p8, %r37, 0;
	@%p8 bra 	$L__BB4_8;
	cvt.u32.u64 	%r38, %rd15;
	and.b32  	%r39, %r38, 63;
	shl.b64 	%rd48, %rd73, %r39;
	shr.u64 	%rd49, %rd14, 1;
	not.b32 	%r40, %r38;
	and.b32  	%r41, %r40, 63;
	shr.u64 	%rd50, %rd49, %r41;
	or.b64  	%rd73, %rd48, %rd50;
$L__BB4_8:
	mov.b64 	%rd51, -3958705157555305931;
	{
	.reg .u32 %r0, %r1, %r2, %r3, %alo, %ahi, %blo, %bhi;
	mov.b64 	{%alo,%ahi}, %rd73;
	mov.b64 	{%blo,%bhi}, %rd51;
	mul.lo.u32 	%r0, %alo, %blo;
	mul.hi.u32 	%r1, %alo, %blo;
	mad.lo.cc.u32 	%r1, %alo, %bhi, %r1;
	madc.hi.u32 	%r2, %alo, %bhi, 0;
	mad.lo.cc.u32 	%r1, %ahi, %blo, %r1;
	madc.hi.cc.u32 	%r2, %ahi, %blo, %r2;
	madc.hi.u32 	%r3, %ahi, %bhi, 0;
	mad.lo.cc.u32 	%r2, %ahi, %bhi, %r2;
	addc.u32 	%r3, %r3, 0;
	mov.b64 	%rd52, {%r0,%r1};
	mov.b64 	%rd53, {%r2,%r3};
	}
	setp.gt.s64 	%p9, %rd53, 0;
	{
	.reg .u32 %r0, %r1, %r2, %r3, %a0, %a1, %a2, %a3, %b0, %b1, %b2, %b3;
	mov.b64 	{%a0,%a1}, %rd52;
	mov.b64 	{%a2,%a3}, %rd53;
	mov.b64 	{%b0,%b1}, %rd52;
	mov.b64 	{%b2,%b3}, %rd53;
	add.cc.u32 	%r0, %a0, %b0;
	addc.cc.u32 	%r1, %a1, %b1;
	addc.cc.u32 	%r2, %a2, %b2;
	addc.u32 	%r3, %a3, %b3;
	mov.b64 	%rd54, {%r0,%r1};
	mov.b64 	%rd55, {%r2,%r3};
	}
	selp.b64 	%rd56, %rd55, %rd53, %p9;
	selp.s64 	%rd57, -1, 0, %p9;
	sub.s64 	%rd58, %rd57, %rd15;
	cvt.u64.u32 	%rd59, %r17;
	shl.b64 	%rd60, %rd59, 32;
	add.s64 	%rd61, %rd56, 1;
	shr.u64 	%rd62, %rd61, 10;
	add.s64 	%rd63, %rd62, 1;
	shr.u64 	%rd64, %rd63, 1;
	shl.b64 	%rd65, %rd58, 52;
	add.s64 	%rd66, %rd65, %rd64;
	add.s64 	%rd67, %rd66, 4602678819172646912;
	or.b64  	%rd68, %rd67, %rd60;
	mov.b64 	%fd4, %rd68;
$L__BB4_9:
	st.param.f64 	[func_retval0], %fd4;
	st.param.b32 	[func_retval0+8], %r46;
	ret;

}


// ===== COMPILED SASS (sm_100) =====

	.target	sm_100

	.elftype	@"ET_EXEC"


//--------------------- .note.nv.tkinfo           --------------------------
	.section	.note.nv.tkinfo,"",@"SHT_NOTE"
	.sectionflags	@"SHF_NOTE_NV_TKINFO"
	.tkinfo
        /*0018*/ 	.word	0x00000002
        /*0030*/ 	.string	""
        /*0030*/ 	.string	"ptxas"
        /*0030*/ 	.string	"Cuda compilation tools, release 13.0, V13.0.88"
        /*0030*/ 	.string	"Build cuda_13.0.r13.0/compiler.36424714_0"
        /*0030*/ 	.string	"-arch sm_100 -m 64 "



//--------------------- .note.nv.cuinfo           --------------------------
	.section	.note.nv.cuinfo,"",@"SHT_NOTE"
	.sectionflags	@"SHF_NOTE_NV_CUINFO"
        /*0018*/ 	.short	0x0002
        /*001a*/ 	.short	0x0064
        /*001c*/ 	.short	0x0082
	.zero		2


//--------------------- .nv.info                  --------------------------
	.section	.nv.info,"",@"SHT_CUDA_INFO"
	.align	4


	//----- nvinfo : EIATTR_REGCOUNT
	.align		4
        /*0000*/ 	.byte	0x04, 0x2f
        /*0002*/ 	.short	(.L_12 - .L_11)
	.align		4
.L_11:
        /*0004*/ 	.word	index@(initrand)
        /*0008*/ 	.word	0x0000001f


	//----- nvinfo : EIATTR_FRAME_SIZE
	.align		4
.L_12:
        /*000c*/ 	.byte	0x04, 0x11
        /*000e*/ 	.short	(.L_14 - .L_13)
	.align		4
.L_13:
        /*0010*/ 	.word	index@(initrand)
        /*0014*/ 	.word	0x00000000


	//----- nvinfo : EIATTR_REGCOUNT
	.align		4
.L_14:
        /*0018*/ 	.byte	0x04, 0x2f
        /*001a*/ 	.short	(.L_16 - .L_15)
	.align		4
.L_15:
        /*001c*/ 	.word	index@(draw_runtimes)
        /*0020*/ 	.word	0x0000000c


	//----- nvinfo : EIATTR_FRAME_SIZE
	.align		4
.L_16:
        /*0024*/ 	.byte	0x04, 0x11
        /*0026*/ 	.short	(.L_18 - .L_17)
	.align		4
.L_17:
        /*0028*/ 	.word	index@(draw_runtimes)
        /*002c*/ 	.word	0x00000000


	//----- nvinfo : EIATTR_REGCOUNT
	.align		4
.L_18:
        /*0030*/ 	.byte	0x04, 0x2f
        /*0032*/ 	.short	(.L_20 - .L_19)
	.align		4
.L_19:
        /*0034*/ 	.word	index@(update)
        /*0038*/ 	.word	0x0000002e


	//----- nvinfo : EIATTR_FRAME_SIZE
	.align		4
.L_20:
        /*003c*/ 	.byte	0x04, 0x11
        /*003e*/ 	.short	(.L_22 - .L_21)
	.align		4
.L_21:
        /*0040*/ 	.word	index@($update$__internal_trig_reduction_slowpathd)
        /*0044*/ 	.word	0x00000028


	//----- nvinfo : EIATTR_FRAME_SIZE
	.align		4
.L_22:
        /*0048*/ 	.byte	0x04, 0x11
        /*004a*/ 	.short	(.L_24 - .L_23)
	.align		4
.L_23:
        /*004c*/ 	.word	index@($__internal_1_$__cuda_sm20_dsqrt_rn_f64_mediumpath_v1)
        /*0050*/ 	.word	0x00000028


	//----- nvinfo : EIATTR_FRAME_SIZE
	.align		4
.L_24:
        /*0054*/ 	.byte	0x04, 0x11
        /*0056*/ 	.short	(.L_26 - .L_25)
	.align		4
.L_25:
        /*0058*/ 	.word	index@($__internal_0_$__cuda_sm20_dblrcp_rn_slowpath_v3)
        /*005c*/ 	.word	0x00000028


	//----- nvinfo : EIATTR_FRAME_SIZE
	.align		4
.L_26:
        /*0060*/ 	.byte	0x04, 0x11
        /*0062*/ 	.short	(.L_28 - .L_27)
	.align		4
.L_27:
        /*0064*/ 	.word	index@(update)
        /*0068*/ 	.word	0x00000028


	//----- nvinfo : EIATTR_REGCOUNT
	.align		4
.L_28:
        /*006c*/ 	.byte	0x04, 0x2f
        /*006e*/ 	.short	(.L_30 - .L_29)
	.align		4
.L_29:
        /*0070*/ 	.word	index@(init_config)
        /*0074*/ 	.word	0x0000001c


	//----- nvinfo : EIATTR_FRAME_SIZE
	.align		4
.L_30:
        /*0078*/ 	.byte	0x04, 0x11
        /*007a*/ 	.short	(.L_32 - .L_31)
	.align		4
.L_31:
        /*007c*/ 	.word	index@(init_config)
        /*0080*/ 	.word	0x00000000


	//----- nvinfo : EIATTR_MIN_STACK_SIZE
	.align		4
.L_32:
        /*0084*/ 	.byte	0x04, 0x12
        /*0086*/ 	.short	(.L_34 - .L_33)
	.align		4
.L_33:
        /*0088*/ 	.word	index@(init_config)
        /*008c*/ 	.word	0x00000000


	//----- nvinfo : EIATTR_MIN_STACK_SIZE
	.align		4
.L_34:
        /*0090*/ 	.byte	0x04, 0x12
        /*0092*/ 	.short	(.L_36 - .L_35)
	.align		4
.L_35:
        /*0094*/ 	.word	index@(update)
        /*0098*/ 	.word	0x00000028


	//----- nvinfo : EIATTR_MIN_STACK_SIZE
	.align		4
.L_36:
        /*009c*/ 	.byte	0x04, 0x12
        /*009e*/ 	.short	(.L_38 - .L_37)
	.align		4
.L_37:
        /*00a0*/ 	.word	index@(draw_runtimes)
        /*00a4*/ 	.word	0x00000000


	//----- nvinfo : EIATTR_MIN_STACK_SIZE
	.align		4
.L_38:
        /*00a8*/ 	.byte	0x04, 0x12
        /*00aa*/ 	.short	(.L_40 - .L_39)
	.align		4
.L_39:
        /*00ac*/ 	.word	index@(initrand)
        /*00b0*/ 	.word	0x00000000
.L_40:


//--------------------- .nv.compat                --------------------------
	.section	.nv.compat,"",@"SHT_CUDA_COMPAT_INFO"
	.align	4
        /*0000*/ 	.byte	0x02, 0x09, 0x00, 0x00, 0x02, 0x02, 0x01, 0x00, 0x02, 0x05, 0x05, 0x00, 0x03, 0x07, 0x01, 0x01
        /*0010*/ 	.byte	0x02, 0x03, 0x00, 0x00, 0x02, 0x06, 0x01, 0x00, 0x04, 0x0b, 0x08, 0x00, 0x01, 0x00, 0x00, 0x00
        /*0020*/ 	.byte	0x00, 0x00, 0x00, 0x00


//--------------------- .nv.info.init_config      --------------------------
	.section	.nv.info.init_config,"",@"SHT_CUDA_INFO"
	.sectionflags	@""
	.align	4


	//----- nvinfo : EIATTR_CUDA_API_VERSION
	.align		4
        /*0000*/ 	.byte	0x04, 0x37
        /*0002*/ 	.short	(.L_42 - .L_41)
.L_41:
        /*0004*/ 	.word	0x00000082


	//----- nvinfo : EIATTR_KPARAM_INFO
	.align		4
.L_42:
        /*0008*/ 	.byte	0x04, 0x17
        /*000a*/ 	.short	(.L_44 - .L_43)
.L_43:
        /*000c*/ 	.word	0x00000000
        /*0010*/ 	.short	0x0004
        /*0012*/ 	.short	0x0020
        /*0014*/ 	.byte	0x00, 0xf0, 0x11, 0x00


	//----- nvinfo : EIATTR_KPARAM_INFO
	.align		4
.L_44:
        /*0018*/ 	.byte	0x04, 0x17
        /*001a*/ 	.short	(.L_46 - .L_45)
.L_45:
        /*001c*/ 	.word	0x00000000
        /*0020*/ 	.short	0x0003
        /*0022*/ 	.short	0x0018
        /*0024*/ 	.byte	0x00, 0xf5, 0x21, 0x00


	//----- nvinfo : EIATTR_KPARAM_INFO
	.align		4
.L_46:
        /*0028*/ 	.byte	0x04, 0x17
        /*002a*/ 	.short	(.L_48 - .L_47)
.L_47:
        /*002c*/ 	.word	0x00000000
        /*0030*/ 	.short	0x0002
        /*0032*/ 	.short	0x0010
        /*0034*/ 	.byte	0x00, 0xf5, 0x21, 0x00


	//----- nvinfo : EIATTR_KPARAM_INFO
	.align		4
.L_48:
        /*0038*/ 	.byte	0x04, 0x17
        /*003a*/ 	.short	(.L_50 - .L_49)
.L_49:
        /*003c*/ 	.word	0x00000000
        /*0040*/ 	.short	0x0001
        /*0042*/ 	.short	0x0008
        /*0044*/ 	.byte	0x00, 0xf5, 0x21, 0x00


	//----- nvinfo : EIATTR_KPARAM_INFO
	.align		4
.L_50:
        /*0048*/ 	.byte	0x04, 0x17
        /*004a*/ 	.short	(.L_52 - .L_51)
.L_51:
        /*004c*/ 	.word	0x00000000
        /*0050*/ 	.short	0x0000
        /*0052*/ 	.short	0x0000
        /*0054*/ 	.byte	0x00, 0xf5, 0x21, 0x00


	//----- nvinfo : EIATTR_SPARSE_MMA_MASK
	.align		4
.L_52:
        /*0058*/ 	.byte	0x03, 0x50
        /*005a*/ 	.short	0x0000


	//----- nvinfo : EIATTR_MAXREG_COUNT
	.align		4
        /*005c*/ 	.byte	0x03, 0x1b
        /*005e*/ 	.short	0x00ff


	//----- nvinfo : EIATTR_MERCURY_ISA_VERSION
	.align		4
        /*0060*/ 	.byte	0x03, 0x5f
        /*0062*/ 	.short	0x0101


	//----- nvinfo : EIATTR_VRC_CTA_INIT_COUNT
	.align		4
        /*0064*/ 	.byte	0x02, 0x4a
	.zero		1
	.zero		1


	//----- nvinfo : EIATTR_EXIT_INSTR_OFFSETS
	.align		4
        /*0068*/ 	.byte	0x04, 0x1c
        /*006a*/ 	.short	(.L_54 - .L_53)


	//   ....[0]....
.L_53:
        /*006c*/ 	.word	0x00000070


	//   ....[1]....
        /*0070*/ 	.word	0x00000380


	//----- nvinfo : EIATTR_CRS_STACK_SIZE
	.align		4
.L_54:
        /*0074*/ 	.byte	0x04, 0x1e
        /*0076*/ 	.short	(.L_56 - .L_55)
.L_55:
        /*0078*/ 	.word	0x00000000


	//----- nvinfo : EIATTR_CBANK_PARAM_SIZE
	.align		4
.L_56:
        /*007c*/ 	.byte	0x03, 0x19
        /*007e*/ 	.short	0x0024


	//----- nvinfo : EIATTR_PARAM_CBANK
	.align		4
        /*0080*/ 	.byte	0x04, 0x0a
        /*0082*/ 	.short	(.L_58 - .L_57)
	.align		4
.L_57:
        /*0084*/ 	.word	index@(.nv.constant0.init_config)
        /*0088*/ 	.short	0x0380
        /*008a*/ 	.short	0x0024


	//----- nvinfo : EIATTR_SW_WAR
	.align		4
.L_58:
        /*008c*/ 	.byte	0x04, 0x36
        /*008e*/ 	.short	(.L_60 - .L_59)
.L_59:
        /*0090*/ 	.word	0x00000008
.L_60:


//--------------------- .nv.info.update           --------------------------
	.section	.nv.info.update,"",@"SHT_CUDA_INFO"
	.sectionflags	@""
	.align	4


	//----- nvinfo : EIATTR_CUDA_API_VERSION
	.align		4
        /*0000*/ 	.byte	0x04, 0x37
        /*0002*/ 	.short	(.L_62 - .L_61)
.L_61:
        /*0004*/ 	.word	0x00000082


	//----- nvinfo : EIATTR_KPARAM_INFO
	.align		4
.L_62:
        /*0008*/ 	.byte	0x04, 0x17
        /*000a*/ 	.short	(.L_64 - .L_63)
.L_63:
        /*000c*/ 	.word	0x00000000
        /*0010*/ 	.short	0x000d
        /*0012*/ 	.short	0x0068
        /*0014*/ 	.byte	0x00, 0xf0, 0x11, 0x00


	//----- nvinfo : EIATTR_KPARAM_INFO
	.align		4
.L_64:
        /*0018*/ 	.byte	0x04, 0x17
        /*001a*/ 	.short	(.L_66 - .L_65)
.L_65:
        /*001c*/ 	.word	0x00000000
        /*0020*/ 	.short	0x000c
        /*0022*/ 	.short	0x0060
        /*0024*/ 	.byte	0x00, 0xf0, 0x21, 0x00


	//----- nvinfo : EIATTR_KPARAM_INFO
	.align		4
.L_66:
        /*0028*/ 	.byte	0x04, 0x17
        /*002a*/ 	.short	(.L_68 - .L_67)
.L_67:
        /*002c*/ 	.word	0x00000000
        /*0030*/ 	.short	0x000b
        /*0032*/ 	.short	0x0058
        /*0034*/ 	.byte	0x00, 0xf0, 0x21, 0x00


	//----- nvinfo : EIATTR_KPARAM_INFO
	.align		4
.L_68:
        /*0038*/ 	.byte	0x04, 0x17
        /*003a*/ 	.short	(.L_70 - .L_69)
.L_69:
        /*003c*/ 	.word	0x00000000
        /*0040*/ 	.short	0x000a
        /*0042*/ 	.short	0x0050
        /*0044*/ 	.byte	0x00, 0xf5, 0x21, 0x00


	//----- nvinfo : EIATTR_KPARAM_INFO
	.align		4
.L_70:
        /*0048*/ 	.byte	0x04, 0x17
        /*004a*/ 	.short	(.L_72 - .L_71)
.L_71:
        /*004c*/ 	.word	0x00000000
        /*0050*/ 	.short	0x0009
        /*0052*/ 	.short	0x0048
        /*0054*/ 	.byte	0x00, 0xf5, 0x21, 0x00


	//----- nvinfo : EIATTR_KPARAM_INFO
	.align		4
.L_72:
        /*0058*/ 	.byte	0x04, 0x17
        /*005a*/ 	.short	(.L_74 - .L_73)
.L_73:
        /*005c*/ 	.word	0x00000000
        /*0060*/ 	.short	0x0008
        /*0062*/ 	.short	0x0040
        /*0064*/ 	.byte	0x00, 0xf5, 0x21, 0x00


	//----- nvinfo : EIATTR_KPARAM_INFO
	.align		4
.L_74:
        /*0068*/ 	.byte	0x04, 0x17
        /*006a*/ 	.short	(.L_76 - .L_75)
.L_75:
        /*006c*/ 	.word	0x00000000
        /*0070*/ 	.short	0x0007
        /*0072*/ 	.short	0x0038
        /*0074*/ 	.byte	0x00, 0xf5, 0x21, 0x00


	//----- nvinfo : EIATTR_KPARAM_INFO
	.align		4
.L_76:
        /*0078*/ 	.byte	0x04, 0x17
        /*007a*/ 	.short	(.L_78 - .L_77)
.L_77:
        /*007c*/ 	.word	0x00000000
        /*0080*/ 	.short	0x0006
        /*0082*/ 	.short	0x0030
        /*0084*/ 	.byte	0x00, 0xf5, 0x21, 0x00


	//----- nvinfo : EIATTR_KPARAM_INFO
	.align		4
.L_78:
        /*0088*/ 	.byte	0x04, 0x17
        /*008a*/ 	.short	(.L_80 - .L_79)
.L_79:
        /*008c*/ 	.word	0x00000000
        /*0090*/ 	.short	0x0005
        /*0092*/ 	.short	0x0028
        /*0094*/ 	.byte	0x00, 0xf5, 0x21, 0x00


	//----- nvinfo : EIATTR_KPARAM_INFO
	.align		4
.L_80:
        /*0098*/ 	.byte	0x04, 0x17
        /*009a*/ 	.short	(.L_82 - .L_81)
.L_81:
        /*009c*/ 	.word	0x00000000
        /*00a0*/ 	.short	0x0004
        /*00a2*/ 	.short	0x0020
        /*00a4*/ 	.byte	0x00, 0xf5, 0x21, 0x00


	//----- nvinfo : EIATTR_KPARAM_INFO
	.align		4
.L_82:
        /*00a8*/ 	.byte	0x04, 0x17
        /*00aa*/ 	.short	(.L_84 - .L_83)
.L_83:
        /*00ac*/ 	.word	0x00000000
        /*00b0*/ 	.short	0x0003
        /*00b2*/ 	.short	0x0018
        /*00b4*/ 	.byte	0x00, 0xf5, 0x21, 0x00


	//----- nvinfo : EIATTR_KPARAM_INFO
	.align		4
.L_84:
        /*00b8*/ 	.byte	0x04, 0x17
        /*00ba*/ 	.short	(.L_86 - .L_85)
.L_85:
        /*00bc*/ 	.word	0x00000000
        /*00c0*/ 	.short	0x0002
        /*00c2*/ 	.short	0x0010
        /*00c4*/ 	.byte	0x00, 0xf5, 0x21, 0x00


	//----- nvinfo : EIATTR_KPARAM_INFO
	.align		4
.L_86:
        /*00c8*/ 	.byte	0x04, 0x17
        /*00ca*/ 	.short	(.L_88 - .L_87)
.L_87:
        /*00cc*/ 	.word	0x00000000
        /*00d0*/ 	.short	0x0001
        /*00d2*/ 	.short	0x0008
        /*00d4*/ 	.byte	0x00, 0xf5, 0x21, 0x00


	//----- nvinfo : EIATTR_KPARAM_INFO
	.align		4
.L_88:
        /*00d8*/ 	.byte	0x04, 0x17
        /*00da*/ 	.short	(.L_90 - .L_89)
.L_89:
        /*00dc*/ 	.word	0x00000000
        /*00e0*/ 	.short	0x0000
        /*00e2*/ 	.short	0x0000
        /*00e4*/ 	.byte	0x00, 0xf5, 0x21, 0x00


	//----- nvinfo : EIATTR_SPARSE_MMA_MASK
	.align		4
.L_90:
        /*00e8*/ 	.byte	0x03, 0x50
        /*00ea*/ 	.short	0x0000


	//----- nvinfo : EIATTR_MAXREG_COUNT
	.align		4
        /*00ec*/ 	.byte	0x03, 0x1b
        /*00ee*/ 	.short	0x00ff


	//----- nvinfo : EIATTR_MERCURY_ISA_VERSION
	.align		4
        /*00f0*/ 	.byte	0x03, 0x5f
        /*00f2*/ 	.short	0x0101


	//----- nvinfo : EIATTR_VRC_CTA_INIT_COUNT
	.align		4
        /*00f4*/ 	.byte	0x02, 0x4a
	.zero		1
	.zero		1


	//----- nvinfo : EIATTR_EXIT_INSTR_OFFSETS
	.align		4
        /*00f8*/ 	.byte	0x04, 0x1c
        /*00fa*/ 	.short	(.L_92 - .L_91)


	//   ....[0]....
.L_91:
        /*00fc*/ 	.word	0x00000080


	//   ....[1]....
        /*0100*/ 	.word	0x00001050


	//----- nvinfo : EIATTR_CRS_STACK_SIZE
	.align		4
.L_92:
        /*0104*/ 	.byte	0x04, 0x1e
        /*0106*/ 	.short	(.L_94 - .L_93)
.L_93:
        /*0108*/ 	.word	0x00000000


	//----- nvinfo : EIATTR_CBANK_PARAM_SIZE
	.align		4
.L_94:
        /*010c*/ 	.byte	0x03, 0x19
        /*010e*/ 	.short	0x006c


	//----- nvinfo : EIATTR_PARAM_CBANK
	.align		4
        /*0110*/ 	.byte	0x04, 0x0a
        /*0112*/ 	.short	(.L_96 - .L_95)
	.align		4
.L_95:
        /*0114*/ 	.word	index@(.nv.constant0.update)
        /*0118*/ 	.short	0x0380
        /*011a*/ 	.short	0x006c


	//----- nvinfo : EIATTR_SW_WAR
	.align		4
.L_96:
        /*011c*/ 	.byte	0x04, 0x36
        /*011e*/ 	.short	(.L_98 - .L_97)
.L_97:
        /*0120*/ 	.word	0x00000008
.L_98:


//--------------------- .nv.info.draw_runtimes    --------------------------
	.section	.nv.info.draw_runtimes,"",@"SHT_CUDA_INFO"
	.sectionflags	@""
	.align	4


	//----- nvinfo : EIATTR_CUDA_API_VERSION
	.align		4
        /*0000*/ 	.byte	0x04, 0x37
        /*0002*/ 	.short	(.L_100 - .L_99)
.L_99:
        /*0004*/ 	.word	0x00000082


	//----- nvinfo : EIATTR_KPARAM_INFO
	.align		4
.L_100:
        /*0008*/ 	.byte	0x04, 0x17
        /*000a*/ 	.short	(.L_102 - .L_101)
.L_101:
        /*000c*/ 	.word	0x00000000
        /*0010*/ 	.short	0x0002
        /*0012*/ 	.short	0x0010
        /*0014*/ 	.byte	0x00, 0xf0, 0x11, 0x00


	//----- nvinfo : EIATTR_KPARAM_INFO
	.align		4
.L_102:
        /*0018*/ 	.byte	0x04, 0x17
        /*001a*/ 	.short	(.L_104 - .L_103)
.L_103:
        /*001c*/ 	.word	0x00000000
        /*0020*/ 	.short	0x0001
        /*0022*/ 	.short	0x0008
        /*0024*/ 	.byte	0x00, 0xf5, 0x21, 0x00


	//----- nvinfo : EIATTR_KPARAM_INFO
	.align		4
.L_104:
        /*0028*/ 	.byte	0x04, 0x17
        /*002a*/ 	.short	(.L_106 - .L_105)
.L_105:
        /*002c*/ 	.word	0x00000000
        /*0030*/ 	.short	0x0000
        /*0032*/ 	.short	0x0000
        /*0034*/ 	.byte	0x00, 0xf5, 0x21, 0x00


	//----- nvinfo : EIATTR_SPARSE_MMA_MASK
	.align		4
.L_106:
        /*0038*/ 	.byte	0x03, 0x50
        /*003a*/ 	.short	0x0000


	//----- nvinfo : EIATTR_MAXREG_COUNT
	.align		4
        /*003c*/ 	.byte	0x03, 0x1b
        /*003e*/ 	.short	0x00ff


	//----- nvinfo : EIATTR_MERCURY_ISA_VERSION
	.align		4
        /*0040*/ 	.byte	0x03, 0x5f
        /*0042*/ 	.short	0x0101


	//----- nvinfo : EIATTR_VRC_CTA_INIT_COUNT
	.align		4
        /*0044*/ 	.byte	0x02, 0x4a
	.zero		1
	.zero		1


	//----- nvinfo : EIATTR_EXIT_INSTR_OFFSETS
	.align		4
        /*0048*/ 	.byte	0x04, 0x1c
        /*004a*/ 	.short	(.L_108 - .L_107)


	//   ....[0]....
.L_107:
        /*004c*/ 	.word	0x00000070


	//   ....[1]....
        /*0050*/ 	.word	0x00000130


	//----- nvinfo : EIATTR_CRS_STACK_SIZE
	.align		4
.L_108:
        /*0054*/ 	.byte	0x04, 0x1e
        /*0056*/ 	.short	(.L_110 - .L_109)
.L_109:
        /*0058*/ 	.word	0x00000000


	//----- nvinfo : EIATTR_CBANK_PARAM_SIZE
	.align		4
.L_110:
        /*005c*/ 	.byte	0x03, 0x19
        /*005e*/ 	.short	0x0014


	//----- nvinfo : EIATTR_PARAM_CBANK
	.align		4
        /*0060*/ 	.byte	0x04, 0x0a
        /*0062*/ 	.short	(.L_112 - .L_111)
	.align		4
.L_111:
        /*0064*/ 	.word	index@(.nv.constant0.draw_runtimes)
        /*0068*/ 	.short	0x0380
        /*006a*/ 	.short	0x0014


	//----- nvinfo : EIATTR_SW_WAR
	.align		4
.L_112:
        /*006c*/ 	.byte	0x04, 0x36
        /*006e*/ 	.short	(.L_114 - .L_113)
.L_113:
        /*0070*/ 	.word	0x00000008
.L_114:


//--------------------- .nv.info.initrand         --------------------------
	.section	.nv.info.initrand,"",@"SHT_CUDA_INFO"
	.sectionflags	@""
	.align	4


	//----- nvinfo : EIATTR_CUDA_API_VERSION
	.align		4
        /*0000*/ 	.byte	0x04, 0x37
        /*0002*/ 	.short	(.L_116 - .L_115)
.L_115:
        /*0004*/ 	.word	0x00000082


	//----- nvinfo : EIATTR_KPARAM_INFO
	.align		4
.L_116:
        /*0008*/ 	.byte	0x04, 0x17
        /*000a*/ 	.short	(.L_118 - .L_117)
.L_117:
        /*000c*/ 	.word	0x00000000
        /*0010*/ 	.short	0x0001
        /*0012*/ 	.short	0x0008
        /*0014*/ 	.byte	0x00, 0xf0, 0x11, 0x00


	//----- nvinfo : EIATTR_KPARAM_INFO
	.align		4
.L_118:
        /*0018*/ 	.byte	0x04, 0x17
        /*001a*/ 	.short	(.L_120 - .L_119)
.L_119:
        /*001c*/ 	.word	0x00000000
        /*0020*/ 	.short	0x0000
        /*0022*/ 	.short	0x0000
        /*0024*/ 	.byte	0x00, 0xf5, 0x21, 0x00


	//----- nvinfo : EIATTR_SPARSE_MMA_MASK
	.align		4
.L_120:
        /*0028*/ 	.byte	0x03, 0x50
        /*002a*/ 	.short	0x0000


	//----- nvinfo : EIATTR_MAXREG_COUNT
	.align		4
        /*002c*/ 	.byte	0x03, 0x1b
        /*002e*/ 	.short	0x00ff


	//----- nvinfo : EIATTR_MERCURY_ISA_VERSION
	.align		4
        /*0030*/ 	.byte	0x03, 0x5f
        /*0032*/ 	.short	0x0101


	//----- nvinfo : EIATTR_VRC_CTA_INIT_COUNT
	.align		4
        /*0034*/ 	.byte	0x02, 0x4a
	.zero		1
	.zero		1


	//----- nvinfo : EIATTR_EXIT_INSTR_OFFSETS
	.align		4
        /*0038*/ 	.byte	0x04, 0x1c
        /*003a*/ 	.short	(.L_122 - .L_121)


	//   ....[0]....
.L_121:
        /*003c*/ 	.word	0x00000070


	//   ....[1]....
        /*0040*/ 	.word	0x00000f80


	//----- nvinfo : EIATTR_CRS_STACK_SIZE
	.align		4
.L_122:
        /*0044*/ 	.byte	0x04, 0x1e
        /*0046*/ 	.short	(.L_124 - .L_123)
.L_123:
        /*0048*/ 	.word	0x00000000


	//----- nvinfo : EIATTR_CBANK_PARAM_SIZE
	.align		4
.L_124:
        /*004c*/ 	.byte	0x03, 0x19
        /*004e*/ 	.short	0x000c


	//----- nvinfo : EIATTR_PARAM_CBANK
	.align		4
        /*0050*/ 	.byte	0x04, 0x0a
        /*0052*/ 	.short	(.L_126 - .L_125)
	.align		4
.L_125:
        /*0054*/ 	.word	index@(.nv.constant0.initrand)
        /*0058*/ 	.short	0x0380
        /*005a*/ 	.short	0x000c


	//----- nvinfo : EIATTR_SW_WAR
	.align		4
.L_126:
        /*005c*/ 	.byte	0x04, 0x36
        /*005e*/ 	.short	(.L_128 - .L_127)
.L_127:
        /*0060*/ 	.word	0x00000008
.L_128:


//--------------------- .nv.callgraph             --------------------------
	.section	.nv.callgraph,"",@"SHT_CUDA_CALLGRAPH"
	.align	4
	.sectionentsize	8
	.align		4
        /*0000*/ 	.word	0x00000000
	.align		4
        /*0004*/ 	.word	0xffffffff
	.align		4
        /*0008*/ 	.word	0x00000000
	.align		4
        /*000c*/ 	.word	0xfffffffe
	.align		4
        /*0010*/ 	.word	0x00000000
	.align		4
        /*0014*/ 	.word	0xfffffffd
	.align		4
        /*0018*/ 	.word	0x00000000
	.align		4
        /*001c*/ 	.word	0xfffffffc


//--------------------- .nv.constant4             --------------------------
	.section	.nv.constant4,"a",@progbits
	.align	8
	.align		8
.nv.constant4:
        /*0000*/ 	.dword	precalc_xorwow_matrix
	.align		8
        /*0008*/ 	.dword	precalc_xorwow_offset_matrix
	.align		8
        /*0010*/ 	.dword	mrg32k3aM1
	.align		8
        /*0018*/ 	.dword	mrg32k3aM2
	.align		8
        /*0020*/ 	.dword	mrg32k3aM1SubSeq
	.align		8
        /*0028*/ 	.dword	mrg32k3aM2SubSeq
	.align		8
        /*0030*/ 	.dword	mrg32k3aM1Seq
	.align		8
        /*0038*/ 	.dword	mrg32k3aM2Seq
	.align		8
        /*0040*/ 	.dword	__cudart_i2opi_d
	.align		8
        /*0048*/ 	.dword	__cudart_sin_cos_coeffs


//--------------------- .nv.constant3             --------------------------
	.section	.nv.constant3,"a",@progbits
	.align	8
.nv.constant3:
	.type		__cr_lgamma_table,@object
	.size		__cr_lgamma_table,(.L_8 - __cr_lgamma_table)
__cr_lgamma_table:
        /*0000*/ 	.byte	0x00, 0x00, 0x00, 0x00, 0x00, 0x00, 0x00, 0x00, 0x00, 0x00, 0x00, 0x00, 0x00, 0x00, 0x00, 0x00
        /*0010*/ 	.byte	0xef, 0x39, 0xfa, 0xfe, 0x42, 0x2e, 0xe6, 0x3f, 0x02, 0x20, 0x2a, 0xfa, 0x0b, 0xab, 0xfc, 0x3f
        /*0020*/ 	.byte	0xf9, 0x2c, 0x92, 0x7c, 0xa7, 0x6c, 0x09, 0x40, 0xc9, 0x79, 0x44, 0x3c, 0x64, 0x26, 0x13, 0x40
        /*0030*/ 	.byte	0xca, 0x01, 0xcf, 0x3a, 0x27, 0x51, 0x1a, 0x40, 0x30, 0xcc, 0x2d, 0xf3, 0xe1, 0x0c, 0x21, 0x40
        /*0040*/ 	.byte	0x0d, 0xb7, 0xfc, 0x82, 0x8e, 0x35, 0x25, 0x40
.L_8:


//--------------------- .text.init_config         --------------------------
	.section	.text.init_config,"ax",@progbits
	.align	128
        .global         init_config
        .type           init_config,@function
        .size           init_config,(.L_x_48 - init_config)
        .other          init_config,@"STO_CUDA_ENTRY STV_DEFAULT"
init_config:
.text.init_config:
[----:B------:R-:W-:Y:S01]  /*0000*/  LDC R1, c[0x0][0x37c] ;  /* 0x0000df00ff017b82 */ /* 0x000fe20000000800 */
[----:B------:R-:W0:Y:S07]  /*0010*/  S2R R13, SR_TID.X ;  /* 0x00000000000d7919 */ /* 0x000e2e0000002100 */
[----:B------:R-:W0:Y:S01]  /*0020*/  S2UR UR4, SR_CTAID.X ;  /* 0x00000000000479c3 */ /* 0x000e220000002500 */
[----:B------:R-:W1:Y:S07]  /*0030*/  LDCU UR5, c[0x0][0x3a0] ;  /* 0x00007400ff0577ac */ /* 0x000e6e0008000800 */
[----:B------:R-:W0:Y:S02]  /*0040*/  LDC R0, c[0x0][0x360] ;  /* 0x0000d800ff007b82 */ /* 0x000e240000000800 */
[----:B0-----:R-:W-:-:S05]  /*0050*/  IMAD R13, R0, UR4, R13 ;  /* 0x00000004000d7c24 */ /* 0x001fca000f8e020d */
[----:B-1----:R-:W-:-:S13]  /*0060*/  ISETP.GE.AND P0, PT, R13, UR5, PT ;  /* 0x000000050d007c0c */ /* 0x002fda000bf06270 */
[----:B------:R-:W-:Y:S05]  /*0070*/  @P0 EXIT ;  /* 0x000000000000094d */ /* 0x000fea0003800000 */
[----:B------:R-:W0:Y:S01]  /*0080*/  LDC.64 R2, c[0x0][0x380] ;  /* 0x0000e000ff027b82 */ /* 0x000e220000000a00 */
[----:B------:R-:W1:Y:S01]  /*0090*/  LDCU UR4, c[0x0][0x370] ;  /* 0x00006e00ff0477ac */ /* 0x000e620008000800 */
[----:B------:R-:W2:Y:S06]  /*00a0*/  LDCU.64 UR6, c[0x0][0x358] ;  /* 0x00006b00ff0677ac */ /* 0x000eac0008000a00 */
[----:B------:R-:W3:Y:S08]  /*00b0*/  LDC.64 R4, c[0x0][0x388] ;  /* 0x0000e200ff047b82 */ /* 0x000ef00000000a00 */
[----:B------:R-:W4:Y:S01]  /*00c0*/  LDC.64 R6, c[0x0][0x390] ;  /* 0x0000e400ff067b82 */ /* 0x000f220000000a00 */
[----:B-1----:R-:W-:-:S07]  /*00d0*/  IMAD R0, R0, UR4, RZ ;  /* 0x0000000400007c24 */ /* 0x002fce000f8e02ff */
[----:B--2---:R-:W1:Y:S02]  /*00e0*/  LDC.64 R8, c[0x0][0x398] ;  /* 0x0000e600ff087b82 */ /* 0x004e640000000a00 */
.L_x_0:
[----:B---3--:R-:W-:-:S04]  /*00f0*/  IMAD.WIDE R16, R13, 0x8, R4 ;  /* 0x000000080d107825 */ /* 0x008fc800078e0204 */
[C---:B----4-:R-:W-:Y:S01]  /*0100*/  IMAD.WIDE R22, R13.reuse, 0x8, R6 ;  /* 0x000000080d167825 */ /* 0x050fe200078e0206 */
[----:B------:R2:W-:Y:S03]  /*0110*/  STG.E.64 desc[UR6][R16.64], RZ ;  /* 0x000000ff10007986 */ /* 0x0005e6000c101b06 */
[----:B0-----:R-:W-:Y:S01]  /*0120*/  IMAD.WIDE R10, R13, 0x30, R2 ;  /* 0x000000300d0a7825 */ /* 0x001fe200078e0202 */
[----:B------:R0:W-:Y:S04]  /*0130*/  STG.E.64 desc[UR6][R22.64], RZ ;  /* 0x000000ff16007986 */ /* 0x0001e8000c101b06 */
[----:B------:R-:W3:Y:S04]  /*0140*/  LDG.E.64 R20, desc[UR6][R10.64] ;  /* 0x000000060a147981 */ /* 0x000ee8000c1e1b00 */
[----:B------:R-:W4:Y:S04]  /*0150*/  LDG.E.64 R14, desc[UR6][R10.64+0x10] ;  /* 0x000010060a0e7981 */ /* 0x000f28000c1e1b00 */
[----:B------:R-:W5:Y:S01]  /*0160*/  LDG.E.64 R18, desc[UR6][R10.64+0x8] ;  /* 0x000008060a127981 */ /* 0x000f62000c1e1b00 */
[----:B------:R-:W-:Y:S01]  /*0170*/  UMOV UR8, 0x54442d18 ;  /* 0x54442d1800087882 */ /* 0x000fe20000000000 */
[----:B------:R-:W-:Y:S01]  /*0180*/  UMOV UR9, 0x401921fb ;  /* 0x401921fb00097882 */ /* 0x000fe20000000000 */
[----:B---3--:R-:W-:-:S04]  /*0190*/  SHF.R.U32.HI R12, RZ, 0x2, R21 ;  /* 0x00000002ff0c7819 */ /* 0x008fc80000011615 */
[----:B------:R-:W-:Y:S01]  /*01a0*/  LOP3.LUT R12, R12, R21, RZ, 0x3c, !PT ;  /* 0x000000150c0c7212 */ /* 0x000fe200078e3cff */
[----:B----4-:R-:W-:Y:S01]  /*01b0*/  IMAD.SHL.U32 R21, R15, 0x10, RZ ;  /* 0x000000100f157824 */ /* 0x010fe200078e00ff */
[----:B------:R3:W-:Y:S01]  /*01c0*/  STG.E.64 desc[UR6][R10.64+0x8], R14 ;  /* 0x0000080e0a007986 */ /* 0x0007e2000c101b06 */
[----:B-----5:R-:W-:Y:S02]  /*01d0*/  SHF.R.U32.HI R25, RZ, 0x2, R18 ;  /* 0x00000002ff197819 */ /* 0x020fe40000011612 */
[----:B------:R-:W-:Y:S02]  /*01e0*/  IMAD.SHL.U32 R24, R12, 0x2, RZ ;  /* 0x000000020c187824 */ /* 0x000fe400078e00ff */
[----:B------:R-:W-:Y:S01]  /*01f0*/  LOP3.LUT R25, R25, R18, RZ, 0x3c, !PT ;  /* 0x0000001219197212 */ /* 0x000fe200078e3cff */
[----:B------:R-:W-:Y:S02]  /*0200*/  VIADD R18, R20, 0xb0f8a ;  /* 0x000b0f8a14127836 */ /* 0x000fe40000000000 */
[----:B------:R-:W-:-:S02]  /*0210*/  LOP3.LUT R24, R12, R24, R21, 0x96, !PT ;  /* 0x000000180c187212 */ /* 0x000fc400078e9615 */
[----:B--2---:R-:W-:Y:S02]  /*0220*/  SHF.L.U32 R17, R25, 0x1, RZ ;  /* 0x0000000119117819 */ /* 0x004fe400000006ff */
[----:B------:R-:W-:Y:S01]  /*0230*/  LOP3.LUT R16, R24, R15, RZ, 0x3c, !PT ;  /* 0x0000000f18107212 */ /* 0x000fe200078e3cff */
[----:B------:R3:W-:Y:S04]  /*0240*/  STG.E.64 desc[UR6][R10.64], R18 ;  /* 0x000000120a007986 */ /* 0x0007e8000c101b06 */
[----:B------:R-:W-:-:S05]  /*0250*/  IMAD.SHL.U32 R12, R16, 0x10, RZ ;  /* 0x00000010100c7824 */ /* 0x000fca00078e00ff */
[----:B------:R-:W-:Y:S02]  /*0260*/  LOP3.LUT R17, R25, R17, R12, 0x96, !PT ;  /* 0x0000001119117212 */ /* 0x000fe400078e960c */
[----:B------:R-:W-:Y:S02]  /*0270*/  IADD3 R25, PT, PT, R20, 0x587c5, R16 ;  /* 0x000587c514197810 */ /* 0x000fe40007ffe010 */
[----:B------:R-:W-:-:S04]  /*0280*/  LOP3.LUT R17, R17, R16, RZ, 0x3c, !PT ;  /* 0x0000001011117212 */ /* 0x000fc800078e3cff */
[----:B0-----:R-:W-:Y:S01]  /*0290*/  IADD3 R22, PT, PT, R17, R18, RZ ;  /* 0x0000001211167210 */ /* 0x001fe20007ffe0ff */
[----:B------:R3:W-:Y:S04]  /*02a0*/  STG.E.64 desc[UR6][R10.64+0x10], R16 ;  /* 0x000010100a007986 */ /* 0x0007e8000c101b06 */
[----:B------:R-:W-:-:S03]  /*02b0*/  IMAD.WIDE.U32 R22, R22, 0x200000, RZ ;  /* 0x0020000016167825 */ /* 0x000fc600078e00ff */
[----:B------:R-:W-:Y:S01]  /*02c0*/  LOP3.LUT R24, R22, R25, RZ, 0x3c, !PT ;  /* 0x0000001916187212 */ /* 0x000fe200078e3cff */
[----:B------:R-:W-:Y:S02]  /*02d0*/  IMAD.MOV.U32 R25, RZ, RZ, R23 ;  /* 0x000000ffff197224 */ /* 0x000fe400078e0017 */
[----:B------:R-:W-:Y:S02]  /*02e0*/  HFMA2 R22, -RZ, RZ, 0, 0 ;  /* 0x00000000ff167431 */ /* 0x000fe400000001ff */
[----:B------:R-:W-:Y:S01]  /*02f0*/  IMAD.MOV.U32 R23, RZ, RZ, 0x3ca00000 ;  /* 0x3ca00000ff177424 */ /* 0x000fe200078e00ff */
[----:B------:R-:W0:Y:S05]  /*0300*/  I2F.F64.U64 R20, R24 ;  /* 0x0000001800147312 */ /* 0x000e2a0000301800 */
[----:B0-----:R-:W-:Y:S01]  /*0310*/  DFMA R20, R20, R22, 5.5511151231257827021e-17 ;  /* 0x3c9000001414742b */ /* 0x001fe20000000016 */
[----:B-1----:R-:W-:Y:S01]  /*0320*/  IMAD.WIDE R22, R13, 0x8, R8 ;  /* 0x000000080d167825 */ /* 0x002fe200078e0208 */
[----:B------:R-:W-:-:S04]  /*0330*/  IADD3 R13, PT, PT, R0, R13, RZ ;  /* 0x0000000d000d7210 */ /* 0x000fc80007ffe0ff */
[----:B------:R-:W-:Y:S02]  /*0340*/  ISETP.GE.AND P0, PT, R13, UR5, PT ;  /* 0x000000050d007c0c */ /* 0x000fe4000bf06270 */
[----:B------:R-:W-:-:S07]  /*0350*/  DFMA R20, R20, UR8, RZ ;  /* 0x0000000814147c2b */ /* 0x000fce00080000ff */
[----:B------:R3:W-:Y:S04]  /*0360*/  STG.E.64 desc[UR6][R22.64], R20 ;  /* 0x0000001416007986 */ /* 0x0007e8000c101b06 */
[----:B------:R-:W-:Y:S05]  /*0370*/  @!P0 BRA `(.L_x_0) ;  /* 0xfffffffc005c8947 */ /* 0x000fea000383ffff */
[----:B------:R-:W-:Y:S05]  /*0380*/  EXIT ;  /* 0x000000000000794d */ /* 0x000fea0003800000 */
.L_x_1:
[----:B------:R-:W-:-:S00]  /*0390*/  BRA `(.L_x_1) ;  /* 0xfffffffc00fc7947 */ /* 0x000fc0000383ffff */
[----:B------:R-:W-:-:S00]  /*03a0*/  NOP ;  /* 0x0000000000007918 */ /* 0x000fc00000000000 */
        /* <DEDUP_REMOVED lines=13> */
.L_x_48:


//--------------------- .text.update              --------------------------
	.section	.text.update,"ax",@progbits
	.align	128
        .global         update
        .type           update,@function
        .size           update,(.L_x_47 - update)
        .other          update,@"STO_CUDA_ENTRY STV_DEFAULT"
update:
.text.update:
[----:B------:R-:W0:Y:S01]  /*0000*/  LDC R1, c[0x0][0x37c] ;  /* 0x0000df00ff017b82 */ /* 0x000e220000000800 */
[----:B------:R-:W1:Y:S07]  /*0010*/  S2R R3, SR_TID.X ;  /* 0x0000000000037919 */ /* 0x000e6e0000002100 */
[----:B------:R-:W1:Y:S01]  /*0020*/  S2UR UR4, SR_CTAID.X ;  /* 0x00000000000479c3 */ /* 0x000e620000002500 */
[----:B------:R-:W2:Y:S01]  /*0030*/  LDCU UR5, c[0x0][0x3e8] ;  /* 0x00007d00ff0577ac */ /* 0x000ea20008000800 */
[----:B0-----:R-:W-:-:S06]  /*0040*/  VIADD R1, R1, 0xffffffd8 ;  /* 0xffffffd801017836 */ /* 0x001fcc0000000000 */
[----:B------:R-:W1:Y:S02]  /*0050*/  LDC R0, c[0x0][0x360] ;  /* 0x0000d800ff007b82 */ /* 0x000e640000000800 */
[----:B-1----:R-:W-:-:S05]  /*0060*/  IMAD R3, R0, UR4, R3 ;  /* 0x0000000400037c24 */ /* 0x002fca000f8e0203 */
[----:B--2---:R-:W-:-:S13]  /*0070*/  ISETP.GE.AND P0, PT, R3, UR5, PT ;  /* 0x0000000503007c0c */ /* 0x004fda000bf06270 */
[----:B------:R-:W-:Y:S05]  /*0080*/  @P0 EXIT ;  /* 0x000000000000094d */ /* 0x000fea0003800000 */
[----:B------:R-:W0:Y:S01]  /*0090*/  LDC.64 R14, c[0x0][0x3e0] ;  /* 0x0000f800ff0e7b82 */ /* 0x000e220000000a00 */
[----:B------:R-:W0:Y:S01]  /*00a0*/  LDCU.64 UR8, c[0x0][0x3d8] ;  /* 0x00007b00ff0877ac */ /* 0x000e220008000a00 */
[----:B------:R-:W1:Y:S01]  /*00b0*/  LDCU UR4, c[0x0][0x370] ;  /* 0x00006e00ff0477ac */ /* 0x000e620008000800 */
[----:B------:R-:W2:Y:S01]  /*00c0*/  LDCU.64 UR6, c[0x0][0x358] ;  /* 0x00006b00ff0677ac */ /* 0x000ea20008000a00 */
[----:B------:R-:W3:Y:S01]  /*00d0*/  LDCU.64 UR12, c[0x0][0x3e0] ;  /* 0x00007c00ff0c77ac */ /* 0x000ee20008000a00 */
[----:B------:R-:W4:Y:S01]  /*00e0*/  LDCU UR14, c[0x0][0x3e8] ;  /* 0x00007d00ff0e77ac */ /* 0x000f220008000800 */
[----:B------:R-:W0:Y:S01]  /*00f0*/  LDCU.64 UR10, c[0x4][0x48] ;  /* 0x01000900ff0a77ac */ /* 0x000e220008000a00 */
[----:B-1----:R-:W-:Y:S01]  /*0100*/  IMAD R0, R0, UR4, RZ ;  /* 0x0000000400007c24 */ /* 0x002fe2000f8e02ff */
[----:B0-234-:R-:W-:-:S11]  /*0110*/  DMUL R14, R14, UR8 ;  /* 0x000000080e0e7c28 */ /* 0x01dfd60008000000 */
.L_x_16:
[----:B0-----:R-:W0:Y:S08]  /*0120*/  LDC.64 R12, c[0x0][0x3d0] ;  /* 0x0000f400ff0c7b82 */ /* 0x001e300000000a00 */
[----:B-1----:R-:W1:Y:S08]  /*0130*/  LDC.64 R16, c[0x0][0x3c8] ;  /* 0x0000f200ff107b82 */ /* 0x002e700000000a00 */
[----:B--2---:R-:W2:Y:S01]  /*0140*/  LDC.64 R8, c[0x0][0x390] ;  /* 0x0000e400ff087b82 */ /* 0x004ea20000000a00 */
[----:B0-----:R-:W-:-:S07]  /*0150*/  IMAD.WIDE R12, R3, 0x8, R12 ;  /* 0x00000008030c7825 */ /* 0x001fce00078e020c */
[----:B------:R-:W0:Y:S01]  /*0160*/  LDC.64 R6, c[0x0][0x380] ;  /* 0x0000e000ff067b82 */ /* 0x000e220000000a00 */
[----:B------:R-:W3:Y:S01]  /*0170*/  LDG.E.64 R10, desc[UR6][R12.64] ;  /* 0x000000060c0a7981 */ /* 0x000ee2000c1e1b00 */
[----:B-1----:R-:W-:-:S05]  /*0180*/  IMAD.WIDE R16, R3, 0x8, R16 ;  /* 0x0000000803107825 */ /* 0x002fca00078e0210 */
[----:B------:R-:W3:Y:S01]  /*0190*/  LDG.E.64 R4, desc[UR6][R16.64] ;  /* 0x0000000610047981 */ /* 0x000ee2000c1e1b00 */
[----:B--2---:R-:W-:Y:S01]  /*01a0*/  IMAD.WIDE R8, R3, 0x8, R8 ;  /* 0x0000000803087825 */ /* 0x004fe200078e0208 */
[----:B---3--:R-:W-:-:S14]  /*01b0*/  DSETP.GE.AND P0, PT, R10, R4, PT ;  /* 0x000000040a00722a */ /* 0x008fdc0003f06000 */
[----:B------:R1:W5:Y:S01]  /*01c0*/  @!P0 LDG.E.64 R4, desc[UR6][R8.64] ;  /* 0x0000000608048981 */ /* 0x000362000c1e1b00 */
[----:B------:R-:W-:Y:S01]  /*01d0*/  BSSY.RECONVERGENT B0, `(.L_x_2) ;  /* 0x0000029000007945 */ /* 0x000fe20003800200 */
[----:B0-----:R-:W-:-:S03]  /*01e0*/  IMAD.WIDE R6, R3, 0x8, R6 ;  /* 0x0000000803067825 */ /* 0x001fc600078e0206 */
[----:B------:R-:W-:Y:S05]  /*01f0*/  @!P0 BRA `(.L_x_3) ;  /* 0x0000000000988947 */ /* 0x000fea0003800000 */
[----:B------:R-:W0:Y:S02]  /*0200*/  LDC.64 R18, c[0x0][0x3c0] ;  /* 0x0000f000ff127b82 */ /* 0x000e240000000a00 */
[----:B0-----:R-:W-:-:S05]  /*0210*/  IMAD.WIDE R18, R3, 0x30, R18 ;  /* 0x0000003003127825 */ /* 0x001fca00078e0212 */
[----:B------:R-:W2:Y:S04]  /*0220*/  LDG.E.64 R10, desc[UR6][R18.64] ;  /* 0x00000006120a7981 */ /* 0x000ea8000c1e1b00 */
[----:B------:R-:W3:Y:S04]  /*0230*/  LDG.E.64 R20, desc[UR6][R18.64+0x10] ;  /* 0x0000100612147981 */ /* 0x000ee8000c1e1b00 */
[----:B-----5:R-:W4:Y:S01]  /*0240*/  LDG.E.64 R4, desc[UR6][R18.64+0x8] ;  /* 0x0000080612047981 */ /* 0x020f22000c1e1b00 */
[----:B------:R-:W-:Y:S01]  /*0250*/  IMAD.MOV.U32 R28, RZ, RZ, 0x0 ;  /* 0x00000000ff1c7424 */ /* 0x000fe200078e00ff */
[----:B------:R-:W-:Y:S01]  /*0260*/  UMOV UR4, 0x54442d18 ;  /* 0x54442d1800047882 */ /* 0x000fe20000000000 */
[----:B------:R-:W-:Y:S01]  /*0270*/  IMAD.MOV.U32 R29, RZ, RZ, 0x3ff00000 ;  /* 0x3ff00000ff1d7424 */ /* 0x000fe200078e00ff */
[----:B------:R-:W-:Y:S01]  /*0280*/  UMOV UR5, 0x400921fb ;  /* 0x400921fb00057882 */ /* 0x000fe20000000000 */
[----:B------:R-:W-:-:S02]  /*0290*/  IMAD.MOV.U32 R26, RZ, RZ, 0x0 ;  /* 0x00000000ff1a7424 */ /* 0x000fc400078e00ff */
[----:B------:R-:W-:Y:S01]  /*02a0*/  IMAD.MOV.U32 R27, RZ, RZ, 0x3ca00000 ;  /* 0x3ca00000ff1b7424 */ /* 0x000fe200078e00ff */
[----:B--2---:R-:W-:Y:S01]  /*02b0*/  SHF.R.U32.HI R2, RZ, 0x2, R11 ;  /* 0x00000002ff027819 */ /* 0x004fe2000001160b */
[----:B------:R-:W-:-:S03]  /*02c0*/  VIADD R30, R10, 0xb0f8a ;  /* 0x000b0f8a0a1e7836 */ /* 0x000fc60000000000 */
[----:B------:R-:W-:Y:S01]  /*02d0*/  LOP3.LUT R2, R2, R11, RZ, 0x3c, !PT ;  /* 0x0000000b02027212 */ /* 0x000fe200078e3cff */
[----:B---3--:R-:W-:Y:S01]  /*02e0*/  IMAD.SHL.U32 R11, R21, 0x10, RZ ;  /* 0x00000010150b7824 */ /* 0x008fe200078e00ff */
[----:B------:R0:W-:Y:S01]  /*02f0*/  STG.E.64 desc[UR6][R18.64+0x8], R20 ;  /* 0x0000081412007986 */ /* 0x0001e2000c101b06 */
[----:B----4-:R-:W-:Y:S02]  /*0300*/  SHF.R.U32.HI R23, RZ, 0x2, R4 ;  /* 0x00000002ff177819 */ /* 0x010fe40000011604 */
[C---:B------:R-:W-:Y:S02]  /*0310*/  IMAD.SHL.U32 R22, R2.reuse, 0x2, RZ ;  /* 0x0000000202167824 */ /* 0x040fe400078e00ff */
[----:B------:R-:W-:Y:S01]  /*0320*/  IMAD.MOV.U32 R31, RZ, RZ, R5 ;  /* 0x000000ffff1f7224 */ /* 0x000fe200078e0005 */
[----:B------:R-:W-:Y:S02]  /*0330*/  LOP3.LUT R23, R23, R4, RZ, 0x3c, !PT ;  /* 0x0000000417177212 */ /* 0x000fe400078e3cff */
[----:B------:R-:W-:-:S02]  /*0340*/  LOP3.LUT R22, R2, R22, R11, 0x96, !PT ;  /* 0x0000001602167212 */ /* 0x000fc400078e960b */
[----:B------:R0:W-:Y:S01]  /*0350*/  STG.E.64 desc[UR6][R18.64], R30 ;  /* 0x0000001e12007986 */ /* 0x0001e2000c101b06 */
[----:B------:R-:W-:Y:S01]  /*0360*/  IMAD.SHL.U32 R4, R23, 0x2, RZ ;  /* 0x0000000217047824 */ /* 0x000fe200078e00ff */
[----:B------:R-:W-:-:S04]  /*0370*/  LOP3.LUT R22, R22, R21, RZ, 0x3c, !PT ;  /* 0x0000001516167212 */ /* 0x000fc800078e3cff */
[----:B------:R-:W-:Y:S01]  /*0380*/  IADD3 R11, PT, PT, R10, 0x587c5, R22 ;  /* 0x000587c50a0b7810 */ /* 0x000fe20007ffe016 */
[----:B------:R-:W-:-:S05]  /*0390*/  IMAD.SHL.U32 R2, R22, 0x10, RZ ;  /* 0x0000001016027824 */ /* 0x000fca00078e00ff */
[----:B------:R-:W-:-:S04]  /*03a0*/  LOP3.LUT R23, R23, R4, R2, 0x96, !PT ;  /* 0x0000000417177212 */ /* 0x000fc800078e9602 */
[----:B------:R-:W-:-:S05]  /*03b0*/  LOP3.LUT R23, R23, R22, RZ, 0x3c, !PT ;  /* 0x0000001617177212 */ /* 0x000fca00078e3cff */
[----:B------:R-:W-:Y:S01]  /*03c0*/  IMAD.IADD R24, R23, 0x1, R30 ;  /* 0x0000000117187824 */ /* 0x000fe200078e021e */
[----:B------:R0:W-:Y:S03]  /*03d0*/  STG.E.64 desc[UR6][R18.64+0x10], R22 ;  /* 0x0000101612007986 */ /* 0x0001e6000c101b06 */
[----:B------:R-:W-:Y:S01]  /*03e0*/  IMAD.WIDE.U32 R24, R24, 0x200000, RZ ;  /* 0x0020000018187825 */ /* 0x000fe200078e00ff */
[----:B------:R0:W-:Y:S02]  /*03f0*/  STG.E.64 desc[UR6][R16.64], R28 ;  /* 0x0000001c10007986 */ /* 0x0001e4000c101b06 */
[----:B------:R-:W-:-:S04]  /*0400*/  LOP3.LUT R24, R24, R11, RZ, 0x3c, !PT ;  /* 0x0000000b18187212 */ /* 0x000fc800078e3cff */
[----:B------:R-:W2:Y:S02]  /*0410*/  I2F.F64.U64 R10, R24 ;  /* 0x00000018000a7312 */ /* 0x000ea40000301800 */
[----:B--2---:R-:W-:-:S08]  /*0420*/  DFMA R10, R10, R26, 5.5511151231257827021e-17 ;  /* 0x3c9000000a0a742b */ /* 0x004fd0000000001a */
[----:B------:R-:W-:Y:S01]  /*0430*/  DADD R4, R10, R10 ;  /* 0x000000000a047229 */ /* 0x000fe2000000000a */
[----:B------:R-:W-:-:S07]  /*0440*/  CS2R R10, SRZ ;  /* 0x00000000000a7805 */ /* 0x000fce000001ff00 */
[----:B0-----:R-:W-:-:S11]  /*0450*/  DMUL R4, R4, UR4 ;  /* 0x0000000404047c28 */ /* 0x001fd60008000000 */
.L_x_3:
[----:B------:R-:W-:Y:S05]  /*0460*/  BSYNC.RECONVERGENT B0 ;  /* 0x0000000000007941 */ /* 0x000fea0003800200 */
.L_x_2:
[----:B------:R-:W2:Y:S01]  /*0470*/  LDG.E.64 R34, desc[UR6][R6.64] ;  /* 0x0000000606227981 */ /* 0x000ea2000c1e1b00 */
[----:B-----5:R-:W-:Y:S01]  /*0480*/  DSETP.NEU.AND P0, PT, |R4|, +INF , PT ;  /* 0x7ff000000400742a */ /* 0x020fe20003f0d200 */
[----:B------:R-:W-:-:S13]  /*0490*/  BSSY.RECONVERGENT B0, `(.L_x_4) ;  /* 0x000001f000007945 */ /* 0x000fda0003800200 */
[----:B------:R-:W-:Y:S01]  /*04a0*/  @!P0 DMUL R28, RZ, R4 ;  /* 0x00000004ff1c8228 */ /* 0x000fe20000000000 */
[----:B------:R-:W-:Y:S01]  /*04b0*/  @!P0 IMAD.MOV.U32 R2, RZ, RZ, 0x1 ;  /* 0x00000001ff028424 */ /* 0x000fe200078e00ff */
[----:B--2---:R-:W-:Y:S01]  /*04c0*/  DFMA R34, RZ, UR12, R34 ;  /* 0x0000000cff227c2b */ /* 0x004fe20008000022 */
[----:B------:R-:W-:Y:S10]  /*04d0*/  @!P0 BRA `(.L_x_5) ;  /* 0x0000000000688947 */ /* 0x000ff40003800000 */
[----:B------:R-:W-:Y:S01]  /*04e0*/  UMOV UR4, 0x6dc9c883 ;  /* 0x6dc9c88300047882 */ /* 0x000fe20000000000 */
[----:B------:R-:W-:Y:S01]  /*04f0*/  UMOV UR5, 0x3fe45f30 ;  /* 0x3fe45f3000057882 */ /* 0x000fe20000000000 */
[C---:B------:R-:W-:Y:S01]  /*0500*/  DSETP.GE.AND P0, PT, |R4|.reuse, 2.14748364800000000000e+09, PT ;  /* 0x41e000000400742a */ /* 0x040fe20003f06200 */
[----:B------:R-:W-:Y:S01]  /*0510*/  BSSY.RECONVERGENT B1, `(.L_x_6) ;  /* 0x0000015000017945 */ /* 0x000fe20003800200 */
[----:B------:R-:W-:Y:S01]  /*0520*/  DMUL R16, R4, UR4 ;  /* 0x0000000404107c28 */ /* 0x000fe20008000000 */
[----:B------:R-:W-:Y:S01]  /*0530*/  UMOV UR4, 0x54442d18 ;  /* 0x54442d1800047882 */ /* 0x000fe20000000000 */
[----:B------:R-:W-:-:S04]  /*0540*/  UMOV UR5, 0x3ff921fb ;  /* 0x3ff921fb00057882 */ /* 0x000fc80000000000 */
[----:B------:R-:W0:Y:S08]  /*0550*/  F2I.F64 R2, R16 ;  /* 0x0000001000027311 */ /* 0x000e300000301100 */
[----:B0-----:R-:W0:Y:S02]  /*0560*/  I2F.F64 R28, R2 ;  /* 0x00000002001c7312 */ /* 0x001e240000201c00 */
[----:B0-----:R-:W-:Y:S01]  /*0570*/  DFMA R18, R28, -UR4, R4 ;  /* 0x800000041c127c2b */ /* 0x001fe20008000004 */
[----:B------:R-:W-:Y:S01]  /*0580*/  UMOV UR4, 0x33145c00 ;  /* 0x33145c0000047882 */ /* 0x000fe20000000000 */
[----:B------:R-:W-:-:S06]  /*0590*/  UMOV UR5, 0x3c91a626 ;  /* 0x3c91a62600057882 */ /* 0x000fcc0000000000 */
[----:B------:R-:W-:Y:S01]  /*05a0*/  DFMA R18, R28, -UR4, R18 ;  /* 0x800000041c127c2b */ /* 0x000fe20008000012 */
[----:B------:R-:W-:Y:S01]  /*05b0*/  UMOV UR4, 0x252049c0 ;  /* 0x252049c000047882 */ /* 0x000fe20000000000 */
[----:B------:R-:W-:-:S06]  /*05c0*/  UMOV UR5, 0x397b839a ;  /* 0x397b839a00057882 */ /* 0x000fcc0000000000 */
[----:B------:R-:W-:Y:S01]  /*05d0*/  DFMA R28, R28, -UR4, R18 ;  /* 0x800000041c1c7c2b */ /* 0x000fe20008000012 */
[----:B------:R-:W-:Y:S10]  /*05e0*/  @!P0 BRA `(.L_x_7) ;  /* 0x00000000001c8947 */ /* 0x000ff40003800000 */
[----:B------:R-:W-:Y:S01]  /*05f0*/  IMAD.MOV.U32 R24, RZ, RZ, R4 ;  /* 0x000000ffff187224 */ /* 0x000fe200078e0004 */
[----:B------:R-:W-:Y:S01]  /*0600*/  MOV R2, 0x630 ;  /* 0x0000063000027802 */ /* 0x000fe20000000f00 */
[----:B------:R-:W-:-:S07]  /*0610*/  IMAD.MOV.U32 R16, RZ, RZ, R5 ;  /* 0x000000ffff107224 */ /* 0x000fce00078e0005 */
[----:B-1----:R-:W-:Y:S05]  /*0620*/  CALL.REL.NOINC `($update$__internal_trig_reduction_slowpathd) ;  /* 0x0000000c00e07944 */ /* 0x002fea0003c00000 */
[----:B------:R-:W-:Y:S02]  /*0630*/  IMAD.MOV.U32 R2, RZ, RZ, R18 ;  /* 0x000000ffff027224 */ /* 0x000fe400078e0012 */
[----:B------:R-:W-:Y:S02]  /*0640*/  IMAD.MOV.U32 R28, RZ, RZ, R24 ;  /* 0x000000ffff1c7224 */ /* 0x000fe400078e0018 */
[----:B------:R-:W-:-:S07]  /*0650*/  IMAD.MOV.U32 R29, RZ, RZ, R25 ;  /* 0x000000ffff1d7224 */ /* 0x000fce00078e0019 */
.L_x_7:
[----:B------:R-:W-:Y:S05]  /*0660*/  BSYNC.RECONVERGENT B1 ;  /* 0x0000000000017941 */ /* 0x000fea0003800200 */
.L_x_6:
[----:B------:R-:W-:-:S07]  /*0670*/  VIADD R2, R2, 0x1 ;  /* 0x0000000102027836 */ /* 0x000fce0000000000 */
.L_x_5:
[----:B------:R-:W-:Y:S05]  /*0680*/  BSYNC.RECONVERGENT B0 ;  /* 0x0000000000007941 */ /* 0x000fea0003800200 */
.L_x_4:
[----:B------:R-:W-:-:S05]  /*0690*/  IMAD.SHL.U32 R16, R2, 0x40, RZ ;  /* 0x0000004002107824 */ /* 0x000fca00078e00ff */
[----:B------:R-:W-:-:S04]  /*06a0*/  LOP3.LUT R16, R16, 0x40, RZ, 0xc0, !PT ;  /* 0x0000004010107812 */ /* 0x000fc800078ec0ff */
[----:B------:R-:W-:-:S05]  /*06b0*/  IADD3 R32, P0, PT, R16, UR10, RZ ;  /* 0x0000000a10207c10 */ /* 0x000fca000ff1e0ff */
[----:B------:R-:W-:-:S05]  /*06c0*/  IMAD.X R33, RZ, RZ, UR11, P0 ;  /* 0x0000000bff217e24 */ /* 0x000fca00080e06ff */
[----:B------:R-:W2:Y:S04]  /*06d0*/  LDG.E.128.CONSTANT R16, desc[UR6][R32.64] ;  /* 0x0000000620107981 */ /* 0x000ea8000c1e9d00 */
[----:B------:R-:W3:Y:S04]  /*06e0*/  LDG.E.128.CONSTANT R20, desc[UR6][R32.64+0x10] ;  /* 0x0000100620147981 */ /* 0x000ee8000c1e9d00 */
[----:B------:R0:W4:Y:S01]  /*06f0*/  LDG.E.128.CONSTANT R24, desc[UR6][R32.64+0x20] ;  /* 0x0000200620187981 */ /* 0x000122000c1e9d00 */
[----:B------:R-:W-:Y:S01]  /*0700*/  LOP3.LUT R30, R2, 0x1, RZ, 0xc0, !PT ;  /* 0x00000001021e7812 */ /* 0x000fe200078ec0ff */
[----:B------:R-:W-:-:S02]  /*0710*/  IMAD.MOV.U32 R36, RZ, RZ, 0x20fd8164 ;  /* 0x20fd8164ff247424 */ /* 0x000fc400078e00ff */
[----:B------:R-:W-:Y:S01]  /*0720*/  IMAD.MOV.U32 R37, RZ, RZ, 0x3da8ff83 ;  /* 0x3da8ff83ff257424 */ /* 0x000fe200078e00ff */
[----:B------:R-:W-:Y:S01]  /*0730*/  ISETP.NE.U32.AND P0, PT, R30, 0x1, PT ;  /* 0x000000011e00780c */ /* 0x000fe20003f05070 */
[----:B------:R-:W-:-:S03]  /*0740*/  DMUL R30, R28, R28 ;  /* 0x0000001c1c1e7228 */ /* 0x000fc60000000000 */
[----:B------:R-:W-:Y:S01]  /*0750*/  FSEL R36, R36, -8.06006814911005101289e+34, !P0 ;  /* 0xf9785eba24247808 */ /* 0x000fe20004000000 */
[----:B0-----:R-:W0:Y:S01]  /*0760*/  LDC.64 R32, c[0x0][0x398] ;  /* 0x0000e600ff207b82 */ /* 0x001e220000000a00 */
[----:B------:R-:W-:Y:S01]  /*0770*/  FSEL R37, -R37, 0.11223486810922622681, !P0 ;  /* 0x3de5db6525257808 */ /* 0x000fe20004000100 */
[----:B0-----:R-:W-:-:S05]  /*0780*/  IMAD.WIDE R32, R3, 0x8, R32 ;  /* 0x0000000803207825 */ /* 0x001fca00078e0220 */
[----:B--2---:R-:W-:-:S08]  /*0790*/  DFMA R16, R30, R36, R16 ;  /* 0x000000241e10722b */ /* 0x004fd00000000010 */
[----:B------:R-:W-:-:S08]  /*07a0*/  DFMA R16, R30, R16, R18 ;  /* 0x000000101e10722b */ /* 0x000fd00000000012 */
[----:B---3--:R-:W-:-:S08]  /*07b0*/  DFMA R16, R30, R16, R20 ;  /* 0x000000101e10722b */ /* 0x008fd00000000014 */
[----:B------:R-:W-:-:S08]  /*07c0*/  DFMA R16, R30, R16, R22 ;  /* 0x000000101e10722b */ /* 0x000fd00000000016 */
[----:B----4-:R-:W-:-:S08]  /*07d0*/  DFMA R16, R30, R16, R24 ;  /* 0x000000101e10722b */ /* 0x010fd00000000018 */
[----:B------:R-:W-:-:S08]  /*07e0*/  DFMA R16, R30, R16, R26 ;  /* 0x000000101e10722b */ /* 0x000fd0000000001a */
[----:B------:R-:W-:Y:S02]  /*07f0*/  DFMA R28, R16, R28, R28 ;  /* 0x0000001c101c722b */ /* 0x000fe4000000001c */
[----:B------:R-:W-:Y:S01]  /*0800*/  DFMA R16, R30, R16, 1 ;  /* 0x3ff000001e10742b */ /* 0x000fe20000000010 */
[----:B------:R-:W0:Y:S09]  /*0810*/  LDC.64 R30, c[0x0][0x388] ;  /* 0x0000e200ff1e7b82 */ /* 0x000e320000000a00 */
[----:B------:R-:W-:-:S02]  /*0820*/  FSEL R18, R16, R28, !P0 ;  /* 0x0000001c10127208 */ /* 0x000fc40004000000 */
[----:B------:R-:W-:Y:S02]  /*0830*/  FSEL R19, R17, R29, !P0 ;  /* 0x0000001d11137208 */ /* 0x000fe40004000000 */
[----:B------:R-:W-:-:S04]  /*0840*/  LOP3.LUT P0, RZ, R2, 0x2, RZ, 0xc0, !PT ;  /* 0x0000000202ff7812 */ /* 0x000fc8000780c0ff */
[----:B------:R-:W-:Y:S01]  /*0850*/  DADD R16, RZ, -R18 ;  /* 0x00000000ff107229 */ /* 0x000fe20000000812 */
[----:B0-----:R-:W-:-:S09]  /*0860*/  IMAD.WIDE R30, R3, 0x8, R30 ;  /* 0x00000008031e7825 */ /* 0x001fd200078e021e */
[----:B------:R-:W-:Y:S02]  /*0870*/  FSEL R16, R18, R16, !P0 ;  /* 0x0000001012107208 */ /* 0x000fe40004000000 */
[----:B------:R-:W-:-:S06]  /*0880*/  FSEL R17, R19, R17, !P0 ;  /* 0x0000001113117208 */ /* 0x000fcc0004000000 */
[----:B------:R-:W-:-:S07]  /*0890*/  DFMA R34, R14, R16, R34 ;  /* 0x000000100e22722b */ /* 0x000fce0000000022 */
[----:B------:R0:W-:Y:S04]  /*08a0*/  STG.E.64 desc[UR6][R32.64], R34 ;  /* 0x0000002220007986 */ /* 0x0001e8000c101b06 */
[----:B------:R-:W2:Y:S01]  /*08b0*/  LDG.E.64 R28, desc[UR6][R30.64] ;  /* 0x000000061e1c7981 */ /* 0x000ea2000c1e1b00 */
[----:B------:R-:W-:Y:S01]  /*08c0*/  DSETP.NEU.AND P0, PT, |R4|, +INF , PT ;  /* 0x7ff000000400742a */ /* 0x000fe20003f0d200 */
[----:B------:R-:W-:-:S13]  /*08d0*/  BSSY.RECONVERGENT B0, `(.L_x_8) ;  /* 0x000001c000007945 */ /* 0x000fda0003800200 */
[----:B------:R-:W-:Y:S01]  /*08e0*/  @!P0 DMUL R36, RZ, R4 ;  /* 0x00000004ff248228 */ /* 0x000fe20000000000 */
[----:B------:R-:W-:Y:S01]  /*08f0*/  @!P0 IMAD.MOV.U32 R2, RZ, RZ, RZ ;  /* 0x000000ffff028224 */ /* 0x000fe200078e00ff */
[----:B--2---:R-:W-:Y:S01]  /*0900*/  DFMA R28, RZ, UR12, R28 ;  /* 0x0000000cff1c7c2b */ /* 0x004fe2000800001c */
[----:B0-----:R-:W-:Y:S10]  /*0910*/  @!P0 BRA `(.L_x_9) ;  /* 0x00000000005c8947 */ /* 0x001ff40003800000 */
[----:B------:R-:W-:Y:S01]  /*0920*/  UMOV UR4, 0x6dc9c883 ;  /* 0x6dc9c88300047882 */ /* 0x000fe20000000000 */
[----:B------:R-:W-:Y:S01]  /*0930*/  UMOV UR5, 0x3fe45f30 ;  /* 0x3fe45f3000057882 */ /* 0x000fe20000000000 */
[C---:B------:R-:W-:Y:S02]  /*0940*/  DSETP.GE.AND P0, PT, |R4|.reuse, 2.14748364800000000000e+09, PT ;  /* 0x41e000000400742a */ /* 0x040fe40003f06200 */
        /* <DEDUP_REMOVED lines=20> */
.L_x_9:
[----:B------:R-:W-:Y:S05]  /*0a90*/  BSYNC.RECONVERGENT B0 ;  /* 0x0000000000007941 */ /* 0x000fea0003800200 */
.L_x_8:
[----:B------:R-:W-:-:S05]  /*0aa0*/  IMAD.SHL.U32 R16, R2, 0x40, RZ ;  /* 0x0000004002107824 */ /* 0x000fca00078e00ff */
[----:B------:R-:W-:-:S04]  /*0ab0*/  LOP3.LUT R16, R16, 0x40, RZ, 0xc0, !PT ;  /* 0x0000004010107812 */ /* 0x000fc800078ec0ff */
[----:B------:R-:W-:-:S05]  /*0ac0*/  IADD3 R42, P0, PT, R16, UR10, RZ ;  /* 0x0000000a102a7c10 */ /* 0x000fca000ff1e0ff */
[----:B------:R-:W-:-:S05]  /*0ad0*/  IMAD.X R43, RZ, RZ, UR11, P0 ;  /* 0x0000000bff2b7e24 */ /* 0x000fca00080e06ff */
[----:B------:R-:W2:Y:S04]  /*0ae0*/  LDG.E.128.CONSTANT R16, desc[UR6][R42.64] ;  /* 0x000000062a107981 */ /* 0x000ea8000c1e9d00 */
[----:B------:R-:W3:Y:S04]  /*0af0*/  LDG.E.128.CONSTANT R20, desc[UR6][R42.64+0x10] ;  /* 0x000010062a147981 */ /* 0x000ee8000c1e9d00 */
[----:B------:R-:W4:Y:S01]  /*0b00*/  LDG.E.128.CONSTANT R24, desc[UR6][R42.64+0x20] ;  /* 0x000020062a187981 */ /* 0x000f22000c1e9d00 */
[----:B------:R-:W-:Y:S01]  /*0b10*/  LOP3.LUT R38, R2, 0x1, RZ, 0xc0, !PT ;  /* 0x0000000102267812 */ /* 0x000fe200078ec0ff */
[----:B------:R-:W-:Y:S01]  /*0b20*/  IMAD.MOV.U32 R40, RZ, RZ, 0x20fd8164 ;  /* 0x20fd8164ff287424 */ /* 0x000fe200078e00ff */
[----:B------:R-:W-:Y:S01]  /*0b30*/  DFMA R4, RZ, UR12, R4 ;  /* 0x0000000cff047c2b */ /* 0x000fe20008000004 */
[----:B------:R-:W-:Y:S01]  /*0b40*/  BSSY.RECONVERGENT B0, `(.L_x_10) ;  /* 0x0000031000007945 */ /* 0x000fe20003800200 */
[----:B------:R-:W-:Y:S01]  /*0b50*/  ISETP.NE.U32.AND P0, PT, R38, 0x1, PT ;  /* 0x000000012600780c */ /* 0x000fe20003f05070 */
[----:B------:R-:W-:-:S03]  /*0b60*/  IMAD.MOV.U32 R38, RZ, RZ, 0x3da8ff83 ;  /* 0x3da8ff83ff267424 */ /* 0x000fc600078e00ff */
[----:B------:R-:W-:Y:S02]  /*0b70*/  FSEL R40, R40, -8.06006814911005101289e+34, !P0 ;  /* 0xf9785eba28287808 */ /* 0x000fe40004000000 */
[----:B------:R-:W-:Y:S01]  /*0b80*/  FSEL R41, -R38, 0.11223486810922622681, !P0 ;  /* 0x3de5db6526297808 */ /* 0x000fe20004000100 */
[----:B------:R-:W-:-:S08]  /*0b90*/  DMUL R38, R36, R36 ;  /* 0x0000002424267228 */ /* 0x000fd00000000000 */
[----:B--2---:R-:W-:-:S08]  /*0ba0*/  DFMA R16, R38, R40, R16 ;  /* 0x000000282610722b */ /* 0x004fd00000000010 */
[----:B------:R-:W-:-:S08]  /*0bb0*/  DFMA R16, R38, R16, R18 ;  /* 0x000000102610722b */ /* 0x000fd00000000012 */
[----:B---3--:R-:W-:-:S08]  /*0bc0*/  DFMA R16, R38, R16, R20 ;  /* 0x000000102610722b */ /* 0x008fd00000000014 */
[C---:B------:R-:W-:Y:S01]  /*0bd0*/  DFMA R16, R38.reuse, R16, R22 ;  /* 0x000000102610722b */ /* 0x040fe20000000016 */
[----:B------:R-:W0:Y:S07]  /*0be0*/  LDC.64 R22, c[0x0][0x3a8] ;  /* 0x0000ea00ff167b82 */ /* 0x000e2e0000000a00 */
[C---:B----4-:R-:W-:Y:S01]  /*0bf0*/  DFMA R16, R38.reuse, R16, R24 ;  /* 0x000000102610722b */ /* 0x050fe20000000018 */
[----:B------:R-:W2:Y:S07]  /*0c00*/  LDC.64 R24, c[0x0][0x3a0] ;  /* 0x0000e800ff187b82 */ /* 0x000eae0000000a00 */
[----:B------:R-:W-:Y:S01]  /*0c10*/  DFMA R16, R38, R16, R26 ;  /* 0x000000102610722b */ /* 0x000fe2000000001a */
[----:B------:R-:W-:-:S02]  /*0c20*/  IMAD.MOV.U32 R26, RZ, RZ, 0x0 ;  /* 0x00000000ff1a7424 */ /* 0x000fc400078e00ff */
[----:B------:R-:W-:-:S05]  /*0c30*/  IMAD.MOV.U32 R27, RZ, RZ, 0x3fd80000 ;  /* 0x3fd80000ff1b7424 */ /* 0x000fca00078e00ff */
[----:B------:R-:W-:Y:S02]  /*0c40*/  DFMA R36, R16, R36, R36 ;  /* 0x000000241024722b */ /* 0x000fe40000000024 */
[----:B------:R-:W-:-:S10]  /*0c50*/  DFMA R16, R38, R16, 1 ;  /* 0x3ff000002610742b */ /* 0x000fd40000000010 */
[----:B------:R-:W-:Y:S02]  /*0c60*/  FSEL R18, R16, R36, !P0 ;  /* 0x0000002410127208 */ /* 0x000fe40004000000 */
[----:B------:R-:W-:Y:S01]  /*0c70*/  FSEL R19, R17, R37, !P0 ;  /* 0x0000002511137208 */ /* 0x000fe20004000000 */
[----:B------:R-:W-:Y:S01]  /*0c80*/  DADD R36, R10, UR12 ;  /* 0x0000000c0a247e29 */ /* 0x000fe20008000000 */
[----:B------:R-:W-:Y:S01]  /*0c90*/  LOP3.LUT P0, RZ, R2, 0x2, RZ, 0xc0, !PT ;  /* 0x0000000202ff7812 */ /* 0x000fe2000780c0ff */
[----:B--2---:R-:W-:-:S03]  /*0ca0*/  IMAD.WIDE R10, R3, 0x8, R24 ;  /* 0x00000008030a7825 */ /* 0x004fc600078e0218 */
[----:B------:R-:W-:-:S10]  /*0cb0*/  DADD R16, RZ, -R18 ;  /* 0x00000000ff107229 */ /* 0x000fd40000000812 */
[----:B------:R-:W-:Y:S02]  /*0cc0*/  FSEL R16, R18, R16, !P0 ;  /* 0x0000001012107208 */ /* 0x000fe40004000000 */
[----:B------:R-:W-:-:S06]  /*0cd0*/  FSEL R17, R19, R17, !P0 ;  /* 0x0000001113117208 */ /* 0x000fcc0004000000 */
[----:B------:R-:W-:-:S07]  /*0ce0*/  DFMA R28, R14, R16, R28 ;  /* 0x000000100e1c722b */ /* 0x000fce000000001c */
[----:B------:R2:W-:Y:S01]  /*0cf0*/  STG.E.64 desc[UR6][R10.64], R28 ;  /* 0x0000001c0a007986 */ /* 0x0005e2000c101b06 */
[----:B------:R-:W-:-:S08]  /*0d00*/  DMUL R16, R28, R28 ;  /* 0x0000001c1c107228 */ /* 0x000fd00000000000 */
[----:B------:R-:W-:-:S06]  /*0d10*/  DFMA R16, R34, R34, R16 ;  /* 0x000000222210722b */ /* 0x000fcc0000000010 */
[----:B------:R-:W3:Y:S04]  /*0d20*/  MUFU.RSQ64H R19, R17 ;  /* 0x0000001100137308 */ /* 0x000ee80000001c00 */
[----:B------:R-:W-:-:S05]  /*0d30*/  VIADD R18, R17, 0xfcb00000 ;  /* 0xfcb0000011127836 */ /* 0x000fca0000000000 */
[----:B------:R-:W-:Y:S01]  /*0d40*/  ISETP.GE.U32.AND P0, PT, R18, 0x7ca00000, PT ;  /* 0x7ca000001200780c */ /* 0x000fe20003f06070 */
[----:B---3--:R-:W-:-:S08]  /*0d50*/  DMUL R20, R18, R18 ;  /* 0x0000001212147228 */ /* 0x008fd00000000000 */
[----:B------:R-:W-:-:S08]  /*0d60*/  DFMA R20, R16, -R20, 1 ;  /* 0x3ff000001014742b */ /* 0x000fd00000000814 */
[----:B------:R-:W-:Y:S02]  /*0d70*/  DFMA R26, R20, R26, 0.5 ;  /* 0x3fe00000141a742b */ /* 0x000fe4000000001a */
[----:B------:R-:W-:-:S08]  /*0d80*/  DMUL R20, R18, R20 ;  /* 0x0000001412147228 */ /* 0x000fd00000000000 */
[----:B------:R-:W-:Y:S01]  /*0d90*/  DFMA R20, R26, R20, R18 ;  /* 0x000000141a14722b */ /* 0x000fe20000000012 */
[----:B0-----:R-:W-:-:S05]  /*0da0*/  IMAD.WIDE R26, R3, 0x8, R22 ;  /* 0x00000008031a7825 */ /* 0x001fca00078e0216 */
[----:B------:R2:W-:Y:S02]  /*0db0*/  STG.E.64 desc[UR6][R26.64], R4 ;  /* 0x000000041a007986 */ /* 0x0005e4000c101b06 */
[----:B------:R-:W-:Y:S02]  /*0dc0*/  DMUL R24, R16, R20 ;  /* 0x0000001410187228 */ /* 0x000fe40000000000 */
[----:B------:R-:W-:Y:S01]  /*0dd0*/  VIADD R39, R21, 0xfff00000 ;  /* 0xfff0000015277836 */ /* 0x000fe20000000000 */
[----:B------:R2:W-:Y:S01]  /*0de0*/  STG.E.64 desc[UR6][R12.64], R36 ;  /* 0x000000240c007986 */ /* 0x0005e2000c101b06 */
[----:B------:R-:W-:-:S04]  /*0df0*/  IMAD.MOV.U32 R38, RZ, RZ, R20 ;  /* 0x000000ffff267224 */ /* 0x000fc800078e0014 */
[----:B------:R-:W-:-:S08]  /*0e00*/  DFMA R40, R24, -R24, R16 ;  /* 0x800000181828722b */ /* 0x000fd00000000010 */
[----:B------:R-:W-:Y:S01]  /*0e10*/  DFMA R22, R40, R38, R24 ;  /* 0x000000262816722b */ /* 0x000fe20000000018 */
[----:B--2---:R-:W-:Y:S10]  /*0e20*/  @!P0 BRA `(.L_x_11) ;  /* 0x0000000000088947 */ /* 0x004ff40003800000 */
[----:B------:R-:W-:-:S07]  /*0e30*/  MOV R2, 0xe50 ;  /* 0x00000e5000027802 */ /* 0x000fce0000000f00 */
[----:B-1----:R-:W-:Y:S05]  /*0e40*/  CALL.REL.NOINC `($__internal_1_$__cuda_sm20_dsqrt_rn_f64_mediumpath_v1) ;  /* 0x0000000400247944 */ /* 0x002fea0003c00000 */
.L_x_11:
[----:B------:R-:W-:Y:S05]  /*0e50*/  BSYNC.RECONVERGENT B0 ;  /* 0x0000000000007941 */ /* 0x000fea0003800200 */
.L_x_10:
[----:B------:R-:W-:Y:S01]  /*0e60*/  DSETP.GT.AND P0, PT, R22, 1, PT ;  /* 0x3ff000001600742a */ /* 0x000fe20003f04000 */
[----:B------:R-:W-:-:S13]  /*0e70*/  BSSY.RECONVERGENT B0, `(.L_x_12) ;  /* 0x0000017000007945 */ /* 0x000fda0003800200 */
[----:B------:R-:W-:Y:S05]  /*0e80*/  @!P0 BRA `(.L_x_13) ;  /* 0x0000000000548947 */ /* 0x000fea0003800000 */
[----:B------:R-:W0:Y:S01]  /*0e90*/  MUFU.RCP64H R13, R23 ;  /* 0x00000017000d7308 */ /* 0x000e220000001800 */
[----:B------:R-:W-:Y:S01]  /*0ea0*/  VIADD R12, R23, 0x300402 ;  /* 0x00300402170c7836 */ /* 0x000fe20000000000 */
[----:B------:R-:W-:Y:S04]  /*0eb0*/  BSSY.RECONVERGENT B1, `(.L_x_14) ;  /* 0x000000e000017945 */ /* 0x000fe80003800200 */
[----:B------:R-:W-:Y:S01]  /*0ec0*/  FSETP.GEU.AND P0, PT, |R12|, 5.8789094863358348022e-39, PT ;  /* 0x004004020c00780b */ /* 0x000fe20003f0e200 */
[----:B0-----:R-:W-:-:S08]  /*0ed0*/  DFMA R16, R12, -R22, 1 ;  /* 0x3ff000000c10742b */ /* 0x001fd00000000816 */
[----:B------:R-:W-:-:S08]  /*0ee0*/  DFMA R16, R16, R16, R16 ;  /* 0x000000101010722b */ /* 0x000fd00000000010 */
[----:B------:R-:W-:-:S08]  /*0ef0*/  DFMA R16, R12, R16, R12 ;  /* 0x000000100c10722b */ /* 0x000fd0000000000c */
[----:B------:R-:W-:-:S08]  /*0f00*/  DFMA R18, R16, -R22, 1 ;  /* 0x3ff000001012742b */ /* 0x000fd00000000816 */
[----:B------:R-:W-:Y:S01]  /*0f10*/  DFMA R16, R16, R18, R16 ;  /* 0x000000121010722b */ /* 0x000fe20000000010 */
[----:B------:R-:W-:Y:S10]  /*0f20*/  @P0 BRA `(.L_x_15) ;  /* 0x0000000000180947 */ /* 0x000ff40003800000 */
[----:B------:R-:W-:Y:S01]  /*0f30*/  LOP3.LUT R2, R23, 0x7fffffff, RZ, 0xc0, !PT ;  /* 0x7fffffff17027812 */ /* 0x000fe200078ec0ff */
[----:B------:R-:W-:Y:S02]  /*0f40*/  IMAD.MOV.U32 R12, RZ, RZ, R22 ;  /* 0x000000ffff0c7224 */ /* 0x000fe400078e0016 */
[----:B------:R-:W-:Y:S02]  /*0f50*/  IMAD.MOV.U32 R13, RZ, RZ, R23 ;  /* 0x000000ffff0d7224 */ /* 0x000fe400078e0017 */
[----:B------:R-:W-:Y:S01]  /*0f60*/  VIADD R18, R2, 0xfff00000 ;  /* 0xfff0000002127836 */ /* 0x000fe20000000000 */
[----:B------:R-:W-:-:S07]  /*0f70*/  MOV R2, 0xf90 ;  /* 0x00000f9000027802 */ /* 0x000fce0000000f00 */
[----:B-1----:R-:W-:Y:S05]  /*0f80*/  CALL.REL.NOINC `($__internal_0_$__cuda_sm20_dblrcp_rn_slowpath_v3) ;  /* 0x0000000000347944 */ /* 0x002fea0003c00000 */
.L_x_15:
[----:B------:R-:W-:Y:S05]  /*0f90*/  BSYNC.RECONVERGENT B1 ;  /* 0x0000000000017941 */ /* 0x000fea0003800200 */
.L_x_14:
[-C--:B------:R-:W-:Y:S02]  /*0fa0*/  DMUL R34, R34, R16.reuse ;  /* 0x0000001022227228 */ /* 0x080fe40000000000 */
[----:B------:R-:W-:-:S05]  /*0fb0*/  DMUL R28, R28, R16 ;  /* 0x000000101c1c7228 */ /* 0x000fca0000000000 */
[----:B------:R0:W-:Y:S04]  /*0fc0*/  STG.E.64 desc[UR6][R32.64], R34 ;  /* 0x0000002220007986 */ /* 0x0001e8000c101b06 */
[----:B------:R0:W-:Y:S02]  /*0fd0*/  STG.E.64 desc[UR6][R10.64], R28 ;  /* 0x0000001c0a007986 */ /* 0x0001e4000c101b06 */
.L_x_13:
[----:B------:R-:W-:Y:S05]  /*0fe0*/  BSYNC.RECONVERGENT B0 ;  /* 0x0000000000007941 */ /* 0x000fea0003800200 */
.L_x_12:
[----:B------:R2:W-:Y:S01]  /*0ff0*/  STG.E.64 desc[UR6][R6.64], R34 ;  /* 0x0000002206007986 */ /* 0x0005e2000c101b06 */
[----:B------:R-:W-:-:S03]  /*1000*/  IMAD.IADD R3, R0, 0x1, R3 ;  /* 0x0000000100037824 */ /* 0x000fc600078e0203 */
[----:B------:R2:W-:Y:S02]  /*1010*/  STG.E.64 desc[UR6][R30.64], R28 ;  /* 0x0000001c1e007986 */ /* 0x0005e4000c101b06 */
[----:B------:R-:W-:Y:S02]  /*1020*/  ISETP.GE.AND P0, PT, R3, UR14, PT ;  /* 0x0000000e03007c0c */ /* 0x000fe4000bf06270 */
[----:B------:R2:W-:Y:S11]  /*1030*/  STG.E.64 desc[UR6][R8.64], R4 ;  /* 0x0000000408007986 */ /* 0x0005f6000c101b06 */
[----:B------:R-:W-:Y:S05]  /*1040*/  @!P0 BRA `(.L_x_16) ;  /* 0xfffffff000348947 */ /* 0x000fea000383ffff */
[----:B------:R-:W-:Y:S05]  /*1050*/  EXIT ;  /* 0x000000000000794d */ /* 0x000fea0003800000 */
        .weak           $__internal_0_$__cuda_sm20_dblrcp_rn_slowpath_v3
        .type           $__internal_0_$__cuda_sm20_dblrcp_rn_slowpath_v3,@function
        .size           $__internal_0_$__cuda_sm20_dblrcp_rn_slowpath_v3,($__internal_1_$__cuda_sm20_dsqrt_rn_f64_mediumpath_v1 - $__internal_0_$__cuda_sm20_dblrcp_rn_slowpath_v3)
$__internal_0_$__cuda_sm20_dblrcp_rn_slowpath_v3:
[----:B------:R-:W-:Y:S01]  /*1060*/  DSETP.GTU.AND P0, PT, |R12|, +INF , PT ;  /* 0x7ff000000c00742a */ /* 0x000fe20003f0c200 */
[----:B------:R-:W-:-:S13]  /*1070*/  BSSY.RECONVERGENT B2, `(.L_x_17) ;  /* 0x0000023000027945 */ /* 0x000fda0003800200 */
[----:B------:R-:W-:Y:S05]  /*1080*/  @P0 BRA `(.L_x_18) ;  /* 0x00000000007c0947 */ /* 0x000fea0003800000 */
[----:B------:R-:W-:-:S05]  /*1090*/  LOP3.LUT R19, R13, 0x7fffffff, RZ, 0xc0, !PT ;  /* 0x7fffffff0d137812 */ /* 0x000fca00078ec0ff */
[----:B------:R-:W-:-:S05]  /*10a0*/  VIADD R16, R19, 0xffffffff ;  /* 0xffffffff13107836 */ /* 0x000fca0000000000 */
[----:B------:R-:W-:-:S13]  /*10b0*/  ISETP.GE.U32.AND P0, PT, R16, 0x7fefffff, PT ;  /* 0x7fefffff1000780c */ /* 0x000fda0003f06070 */
[----:B------:R-:W-:Y:S01]  /*10c0*/  @P0 LOP3.LUT R17, R13, 0x7ff00000, RZ, 0x3c, !PT ;  /* 0x7ff000000d110812 */ /* 0x000fe200078e3cff */
[----:B------:R-:W-:Y:S01]  /*10d0*/  @P0 IMAD.MOV.U32 R16, RZ, RZ, RZ ;  /* 0x000000ffff100224 */ /* 0x000fe200078e00ff */
[----:B------:R-:W-:Y:S06]  /*10e0*/  @P0 BRA `(.L_x_19) ;  /* 0x00000000006c0947 */ /* 0x000fec0003800000 */
[----:B------:R-:W-:-:S13]  /*10f0*/  ISETP.GE.U32.AND P0, PT, R19, 0x1000001, PT ;  /* 0x010000011300780c */ /* 0x000fda0003f06070 */
[----:B------:R-:W-:Y:S05]  /*1100*/  @!P0 BRA `(.L_x_20) ;  /* 0x0000000000348947 */ /* 0x000fea0003800000 */
[----:B------:R-:W-:Y:S02]  /*1110*/  VIADD R17, R13, 0xc0200000 ;  /* 0xc02000000d117836 */ /* 0x000fe40000000000 */
[----:B------:R-:W-:Y:S02]  /*1120*/  IMAD.MOV.U32 R16, RZ, RZ, R12 ;  /* 0x000000ffff107224 */ /* 0x000fe400078e000c */
[----:B------:R-:W0:Y:S04]  /*1130*/  MUFU.RCP64H R19, R17 ;  /* 0x0000001100137308 */ /* 0x000e280000001800 */
[----:B0-----:R-:W-:-:S08]  /*1140*/  DFMA R20, -R16, R18, 1 ;  /* 0x3ff000001014742b */ /* 0x001fd00000000112 */
[----:B------:R-:W-:-:S08]  /*1150*/  DFMA R20, R20, R20, R20 ;  /* 0x000000141414722b */ /* 0x000fd00000000014 */
[----:B------:R-:W-:-:S08]  /*1160*/  DFMA R20, R18, R20, R18 ;  /* 0x000000141214722b */ /* 0x000fd00000000012 */
[----:B------:R-:W-:-:S08]  /*1170*/  DFMA R18, -R16, R20, 1 ;  /* 0x3ff000001012742b */ /* 0x000fd00000000114 */
[----:B------:R-:W-:-:S08]  /*1180*/  DFMA R18, R20, R18, R20 ;  /* 0x000000121412722b */ /* 0x000fd00000000014 */
[----:B------:R-:W-:-:S08]  /*1190*/  DMUL R18, R18, 2.2250738585072013831e-308 ;  /* 0x0010000012127828 */ /* 0x000fd00000000000 */
[----:B------:R-:W-:-:S08]  /*11a0*/  DFMA R12, -R12, R18, 1 ;  /* 0x3ff000000c0c742b */ /* 0x000fd00000000112 */
[----:B------:R-:W-:-:S08]  /*11b0*/  DFMA R12, R12, R12, R12 ;  /* 0x0000000c0c0c722b */ /* 0x000fd0000000000c */
[----:B------:R-:W-:Y:S01]  /*11c0*/  DFMA R16, R18, R12, R18 ;  /* 0x0000000c1210722b */ /* 0x000fe20000000012 */
[----:B------:R-:W-:Y:S10]  /*11d0*/  BRA `(.L_x_19) ;  /* 0x0000000000307947 */ /* 0x000ff40003800000 */
.L_x_20:
[----:B------:R-:W-:Y:S01]  /*11e0*/  DMUL R12, R12, 8.11296384146066816958e+31 ;  /* 0x469000000c0c7828 */ /* 0x000fe20000000000 */
[----:B------:R-:W-:-:S05]  /*11f0*/  IMAD.MOV.U32 R16, RZ, RZ, R18 ;  /* 0x000000ffff107224 */ /* 0x000fca00078e0012 */
[----:B------:R-:W0:Y:S02]  /*1200*/  MUFU.RCP64H R17, R13 ;  /* 0x0000000d00117308 */ /* 0x000e240000001800 */
[----:B0-----:R-:W-:-:S08]  /*1210*/  DFMA R18, -R12, R16, 1 ;  /* 0x3ff000000c12742b */ /* 0x001fd00000000110 */
[----:B------:R-:W-:-:S08]  /*1220*/  DFMA R18, R18, R18, R18 ;  /* 0x000000121212722b */ /* 0x000fd00000000012 */
[----:B------:R-:W-:-:S08]  /*1230*/  DFMA R18, R16, R18, R16 ;  /* 0x000000121012722b */ /* 0x000fd00000000010 */
[----:B------:R-:W-:-:S08]  /*1240*/  DFMA R16, -R12, R18, 1 ;  /* 0x3ff000000c10742b */ /* 0x000fd00000000112 */
[----:B------:R-:W-:-:S08]  /*1250*/  DFMA R16, R18, R16, R18 ;  /* 0x000000101210722b */ /* 0x000fd00000000012 */
[----:B------:R-:W-:Y:S01]  /*1260*/  DMUL R16, R16, 8.11296384146066816958e+31 ;  /* 0x4690000010107828 */ /* 0x000fe20000000000 */
[----:B------:R-:W-:Y:S10]  /*1270*/  BRA `(.L_x_19) ;  /* 0x0000000000087947 */ /* 0x000ff40003800000 */
.L_x_18:
[----:B------:R-:W-:Y:S01]  /*1280*/  LOP3.LUT R17, R13, 0x80000, RZ, 0xfc, !PT ;  /* 0x000800000d117812 */ /* 0x000fe200078efcff */
[----:B------:R-:W-:-:S07]  /*1290*/  IMAD.MOV.U32 R16, RZ, RZ, R12 ;  /* 0x000000ffff107224 */ /* 0x000fce00078e000c */
.L_x_19:
[----:B------:R-:W-:Y:S05]  /*12a0*/  BSYNC.RECONVERGENT B2 ;  /* 0x0000000000027941 */ /* 0x000fea0003800200 */
.L_x_17:
[----:B------:R-:W-:Y:S02]  /*12b0*/  IMAD.MOV.U32 R12, RZ, RZ, R2 ;  /* 0x000000ffff0c7224 */ /* 0x000fe400078e0002 */
[----:B------:R-:W-:-:S04]  /*12c0*/  IMAD.MOV.U32 R13, RZ, RZ, 0x0 ;  /* 0x00000000ff0d7424 */ /* 0x000fc800078e00ff */
[----:B------:R-:W-:Y:S05]  /*12d0*/  RET.REL.NODEC R12 `(update) ;  /* 0xffffffec0c487950 */ /* 0x000fea0003c3ffff */
        .weak           $__internal_1_$__cuda_sm20_dsqrt_rn_f64_mediumpath_v1
        .type           $__internal_1_$__cuda_sm20_dsqrt_rn_f64_mediumpath_v1,@function
        .size           $__internal_1_$__cuda_sm20_dsqrt_rn_f64_mediumpath_v1,($update$__internal_trig_reduction_slowpathd - $__internal_1_$__cuda_sm20_dsqrt_rn_f64_mediumpath_v1)
$__internal_1_$__cuda_sm20_dsqrt_rn_f64_mediumpath_v1:
[----:B------:R-:W-:Y:S01]  /*12e0*/  ISETP.GE.U32.AND P0, PT, R18, -0x3400000, PT ;  /* 0xfcc000001200780c */ /* 0x000fe20003f06070 */
[----:B------:R-:W-:Y:S01]  /*12f0*/  BSSY.RECONVERGENT B1, `(.L_x_21) ;  /* 0x0000026000017945 */ /* 0x000fe20003800200 */
[----:B------:R-:W-:Y:S02]  /*1300*/  IMAD.MOV.U32 R21, RZ, RZ, R39 ;  /* 0x000000ffff157224 */ /* 0x000fe400078e0027 */
[----:B------:R-:W-:Y:S02]  /*1310*/  IMAD.MOV.U32 R12, RZ, RZ, R40 ;  /* 0x000000ffff0c7224 */ /* 0x000fe400078e0028 */
[----:B------:R-:W-:-:S07]  /*1320*/  IMAD.MOV.U32 R13, RZ, RZ, R41 ;  /* 0x000000ffff0d7224 */ /* 0x000fce00078e0029 */
[----:B------:R-:W-:Y:S05]  /*1330*/  @!P0 BRA `(.L_x_22) ;  /* 0x0000000000208947 */ /* 0x000fea0003800000 */
[----:B------:R-:W-:-:S10]  /*1340*/  DFMA.RM R12, R12, R20, R24 ;  /* 0x000000140c0c722b */ /* 0x000fd40000004018 */
[----:B------:R-:W-:-:S05]  /*1350*/  IADD3 R18, P0, PT, R12, 0x1, RZ ;  /* 0x000000010c127810 */ /* 0x000fca0007f1e0ff */
[----:B------:R-:W-:-:S06]  /*1360*/  IMAD.X R19, RZ, RZ, R13, P0 ;  /* 0x000000ffff137224 */ /* 0x000fcc00000e060d */
[----:B------:R-:W-:-:S08]  /*1370*/  DFMA.RP R16, -R12, R18, R16 ;  /* 0x000000120c10722b */ /* 0x000fd00000008110 */
[----:B------:R-:W-:-:S06]  /*1380*/  DSETP.GT.AND P0, PT, R16, RZ, PT ;  /* 0x000000ff1000722a */ /* 0x000fcc0003f04000 */
[----:B------:R-:W-:Y:S02]  /*1390*/  FSEL R12, R18, R12, P0 ;  /* 0x0000000c120c7208 */ /* 0x000fe40000000000 */
[----:B------:R-:W-:Y:S01]  /*13a0*/  FSEL R13, R19, R13, P0 ;  /* 0x0000000d130d7208 */ /* 0x000fe20000000000 */
[----:B------:R-:W-:Y:S06]  /*13b0*/  BRA `(.L_x_23) ;  /* 0x0000000000647947 */ /* 0x000fec0003800000 */
.L_x_22:
[----:B------:R-:W-:-:S14]  /*13c0*/  DSETP.NE.AND P0, PT, R16, RZ, PT ;  /* 0x000000ff1000722a */ /* 0x000fdc0003f05000 */
[----:B------:R-:W-:Y:S05]  /*13d0*/  @!P0 BRA `(.L_x_24) ;  /* 0x0000000000588947 */ /* 0x000fea0003800000 */
[----:B------:R-:W-:-:S13]  /*13e0*/  ISETP.GE.AND P0, PT, R17, RZ, PT ;  /* 0x000000ff1100720c */ /* 0x000fda0003f06270 */
[----:B------:R-:W-:Y:S02]  /*13f0*/  @!P0 IMAD.MOV.U32 R12, RZ, RZ, 0x0 ;  /* 0x00000000ff0c8424 */ /* 0x000fe400078e00ff */
[----:B------:R-:W-:Y:S01]  /*1400*/  @!P0 IMAD.MOV.U32 R13, RZ, RZ, -0x80000 ;  /* 0xfff80000ff0d8424 */ /* 0x000fe200078e00ff */
[----:B------:R-:W-:Y:S06]  /*1410*/  @!P0 BRA `(.L_x_23) ;  /* 0x00000000004c8947 */ /* 0x000fec0003800000 */
[----:B------:R-:W-:-:S13]  /*1420*/  ISETP.GT.AND P0, PT, R17, 0x7fefffff, PT ;  /* 0x7fefffff1100780c */ /* 0x000fda0003f04270 */
[----:B------:R-:W-:Y:S05]  /*1430*/  @P0 BRA `(.L_x_24) ;  /* 0x0000000000400947 */ /* 0x000fea0003800000 */
[----:B------:R-:W-:Y:S01]  /*1440*/  DMUL R12, R16, 8.11296384146066816958e+31 ;  /* 0x46900000100c7828 */ /* 0x000fe20000000000 */
[----:B------:R-:W-:Y:S02]  /*1450*/  IMAD.MOV.U32 R20, RZ, RZ, 0x0 ;  /* 0x00000000ff147424 */ /* 0x000fe400078e00ff */
[----:B------:R-:W-:Y:S02]  /*1460*/  IMAD.MOV.U32 R16, RZ, RZ, RZ ;  /* 0x000000ffff107224 */ /* 0x000fe400078e00ff */
[----:B------:R-:W-:Y:S01]  /*1470*/  IMAD.MOV.U32 R21, RZ, RZ, 0x3fd80000 ;  /* 0x3fd80000ff157424 */ /* 0x000fe200078e00ff */
[----:B------:R-:W0:Y:S03]  /*1480*/  MUFU.RSQ64H R17, R13 ;  /* 0x0000000d00117308 */ /* 0x000e260000001c00 */
[----:B0-----:R-:W-:-:S08]  /*1490*/  DMUL R18, R16, R16 ;  /* 0x0000001010127228 */ /* 0x001fd00000000000 */
[----:B------:R-:W-:-:S08]  /*14a0*/  DFMA R18, R12, -R18, 1 ;  /* 0x3ff000000c12742b */ /* 0x000fd00000000812 */
[----:B------:R-:W-:Y:S02]  /*14b0*/  DFMA R20, R18, R20, 0.5 ;  /* 0x3fe000001214742b */ /* 0x000fe40000000014 */
[----:B------:R-:W-:-:S08]  /*14c0*/  DMUL R18, R16, R18 ;  /* 0x0000001210127228 */ /* 0x000fd00000000000 */
[----:B------:R-:W-:-:S08]  /*14d0*/  DFMA R18, R20, R18, R16 ;  /* 0x000000121412722b */ /* 0x000fd00000000010 */
[----:B------:R-:W-:Y:S02]  /*14e0*/  DMUL R16, R12, R18 ;  /* 0x000000120c107228 */ /* 0x000fe40000000000 */
[----:B------:R-:W-:-:S06]  /*14f0*/  VIADD R19, R19, 0xfff00000 ;  /* 0xfff0000013137836 */ /* 0x000fcc0000000000 */
[----:B------:R-:W-:-:S08]  /*1500*/  DFMA R20, R16, -R16, R12 ;  /* 0x800000101014722b */ /* 0x000fd0000000000c */
[----:B------:R-:W-:-:S10]  /*1510*/  DFMA R12, R18, R20, R16 ;  /* 0x00000014120c722b */ /* 0x000fd40000000010 */
[----:B------:R-:W-:Y:S01]  /*1520*/  VIADD R13, R13, 0xfcb00000 ;  /* 0xfcb000000d0d7836 */ /* 0x000fe20000000000 */
[----:B------:R-:W-:Y:S06]  /*1530*/  BRA `(.L_x_23) ;  /* 0x0000000000047947 */ /* 0x000fec0003800000 */
.L_x_24:
[----:B------:R-:W-:-:S11]  /*1540*/  DADD R12, R16, R16 ;  /* 0x00000000100c7229 */ /* 0x000fd60000000010 */
.L_x_23:
[----:B------:R-:W-:Y:S05]  /*1550*/  BSYNC.RECONVERGENT B1 ;  /* 0x0000000000017941 */ /* 0x000fea0003800200 */
.L_x_21:
[----:B------:R-:W-:Y:S02]  /*1560*/  IMAD.MOV.U32 R22, RZ, RZ, R12 ;  /* 0x000000ffff167224 */ /* 0x000fe400078e000c */
[----:B------:R-:W-:Y:S02]  /*1570*/  IMAD.MOV.U32 R23, RZ, RZ, R13 ;  /* 0x000000ffff177224 */ /* 0x000fe400078e000d */
[----:B------:R-:W-:Y:S02]  /*1580*/  IMAD.MOV.U32 R12, RZ, RZ, R2 ;  /* 0x000000ffff0c7224 */ /* 0x000fe400078e0002 */
[----:B------:R-:W-:-:S04]  /*1590*/  IMAD.MOV.U32 R13, RZ, RZ, 0x0 ;  /* 0x00000000ff0d7424 */ /* 0x000fc800078e00ff */
[----:B------:R-:W-:Y:S05]  /*15a0*/  RET.REL.NODEC R12 `(update) ;  /* 0xffffffe80c947950 */ /* 0x000fea0003c3ffff */
        .type           $update$__internal_trig_reduction_slowpathd,@function
        .size           $update$__internal_trig_reduction_slowpathd,(.L_x_47 - $update$__internal_trig_reduction_slowpathd)
$update$__internal_trig_reduction_slowpathd:
[--C-:B------:R-:W-:Y:S01]  /*15b0*/  SHF.R.U32.HI R17, RZ, 0x14, R16.reuse ;  /* 0x00000014ff117819 */ /* 0x100fe20000011610 */
[----:B------:R-:W-:Y:S02]  /*15c0*/  IMAD.MOV.U32 R25, RZ, RZ, R16 ;  /* 0x000000ffff197224 */ /* 0x000fe400078e0010 */
[----:B------:R-:W-:Y:S01]  /*15d0*/  IMAD.MOV.U32 R18, RZ, RZ, RZ ;  /* 0x000000ffff127224 */ /* 0x000fe200078e00ff */
[----:B------:R-:W-:-:S04]  /*15e0*/  LOP3.LUT R19, R17, 0x7ff, RZ, 0xc0, !PT ;  /* 0x000007ff11137812 */ /* 0x000fc800078ec0ff */
[----:B------:R-:W-:-:S13]  /*15f0*/  ISETP.NE.AND P0, PT, R19, 0x7ff, PT ;  /* 0x000007ff1300780c */ /* 0x000fda0003f05270 */
[----:B------:R-:W-:Y:S05]  /*1600*/  @!P0 BRA `(.L_x_25) ;  /* 0x0000000800488947 */ /* 0x000fea0003800000 */
[----:B------:R-:W-:Y:S01]  /*1610*/  VIADD R19, R19, 0xfffffc00 ;  /* 0xfffffc0013137836 */ /* 0x000fe20000000000 */
[----:B------:R-:W-:Y:S01]  /*1620*/  BSSY.RECONVERGENT B2, `(.L_x_26) ;  /* 0x000002f000027945 */ /* 0x000fe20003800200 */
[----:B------:R-:W-:-:S03]  /*1630*/  CS2R R22, SRZ ;  /* 0x0000000000167805 */ /* 0x000fc6000001ff00 */
[----:B------:R-:W-:Y:S02]  /*1640*/  SHF.R.U32.HI R18, RZ, 0x6, R19 ;  /* 0x00000006ff127819 */ /* 0x000fe40000011613 */
[----:B------:R-:W-:Y:S02]  /*1650*/  ISETP.GE.U32.AND P0, PT, R19, 0x80, PT ;  /* 0x000000801300780c */ /* 0x000fe40003f06070 */
[C---:B------:R-:W-:Y:S02]  /*1660*/  IADD3 R19, PT, PT, -R18.reuse, 0x13, RZ ;  /* 0x0000001312137810 */ /* 0x040fe40007ffe1ff */
[----:B------:R-:W-:Y:S02]  /*1670*/  IADD3 R39, PT, PT, -R18, 0xf, RZ ;  /* 0x0000000f12277810 */ /* 0x000fe40007ffe1ff */
[----:B------:R-:W-:-:S04]  /*1680*/  SEL R19, R19, 0x12, P0 ;  /* 0x0000001213137807 */ /* 0x000fc80000000000 */
[----:B------:R-:W-:-:S13]  /*1690*/  ISETP.GE.AND P0, PT, R39, R19, PT ;  /* 0x000000132700720c */ /* 0x000fda0003f06270 */
[----:B------:R-:W-:Y:S05]  /*16a0*/  @P0 BRA `(.L_x_27) ;  /* 0x0000000000980947 */ /* 0x000fea0003800000 */
[----:B------:R-:W0:Y:S01]  /*16b0*/  LDC.64 R20, c[0x0][0x358] ;  /* 0x0000d600ff147b82 */ /* 0x000e220000000a00 */
[C---:B------:R-:W-:Y:S01]  /*16c0*/  SHF.L.U64.HI R27, R24.reuse, 0xb, R25 ;  /* 0x0000000b181b7819 */ /* 0x040fe20000010219 */
[----:B------:R-:W-:Y:S01]  /*16d0*/  BSSY.RECONVERGENT B3, `(.L_x_28) ;  /* 0x0000022000037945 */ /* 0x000fe20003800200 */
[----:B------:R-:W-:Y:S01]  /*16e0*/  IMAD.SHL.U32 R37, R24, 0x800, RZ ;  /* 0x0000080018257824 */ /* 0x000fe200078e00ff */
[----:B------:R-:W-:Y:S01]  /*16f0*/  IADD3 R36, PT, PT, RZ, -R18, -R19 ;  /* 0x80000012ff247210 */ /* 0x000fe20007ffe813 */
[----:B------:R-:W-:Y:S01]  /*1700*/  IMAD.MOV.U32 R26, RZ, RZ, RZ ;  /* 0x000000ffff1a7224 */ /* 0x000fe200078e00ff */
[----:B------:R-:W-:Y:S02]  /*1710*/  CS2R R22, SRZ ;  /* 0x0000000000167805 */ /* 0x000fe4000001ff00 */
[----:B------:R-:W-:-:S07]  /*1720*/  LOP3.LUT R27, R27, 0x80000000, RZ, 0xfc, !PT ;  /* 0x800000001b1b7812 */ /* 0x000fce00078efcff */
.L_x_29:
[----:B------:R-:W1:Y:S01]  /*1730*/  LDC.64 R24, c[0x4][0x40] ;  /* 0x01001000ff187b82 */ /* 0x000e620000000a00 */
[----:B0-----:R-:W-:Y:S02]  /*1740*/  R2UR UR4, R20 ;  /* 0x00000000140472ca */ /* 0x001fe400000e0000 */
[----:B------:R-:W-:Y:S01]  /*1750*/  R2UR UR5, R21 ;  /* 0x00000000150572ca */ /* 0x000fe200000e0000 */
[----:B-1----:R-:W-:-:S12]  /*1760*/  IMAD.WIDE R24, R39, 0x8, R24 ;  /* 0x0000000827187825 */ /* 0x002fd800078e0218 */
[----:B------:R-:W2:Y:S01]  /*1770*/  LDG.E.64.CONSTANT R24, desc[UR4][R24.64] ;  /* 0x0000000418187981 */ /* 0x000ea2000c1e9b00 */
[----:B------:R-:W-:Y:S02]  /*1780*/  VIADD R36, R36, 0x1 ;  /* 0x0000000124247836 */ /* 0x000fe40000000000 */
[----:B------:R-:W-:Y:S02]  /*1790*/  VIADD R39, R39, 0x1 ;  /* 0x0000000127277836 */ /* 0x000fe40000000000 */
[----:B--2---:R-:W-:-:S04]  /*17a0*/  IMAD.WIDE.U32 R22, P2, R24, R37, R22 ;  /* 0x0000002518167225 */ /* 0x004fc80007840016 */
[----:B------:R-:W-:Y:S02]  /*17b0*/  IMAD R41, R24, R27, RZ ;  /* 0x0000001b18297224 */ /* 0x000fe400078e02ff */
[CC--:B------:R-:W-:Y:S02]  /*17c0*/  IMAD R38, R25.reuse, R37.reuse, RZ ;  /* 0x0000002519267224 */ /* 0x0c0fe400078e02ff */
[----:B------:R-:W-:Y:S01]  /*17d0*/  IMAD.HI.U32 R43, R25, R37, RZ ;  /* 0x00000025192b7227 */ /* 0x000fe200078e00ff */
[----:B------:R-:W-:-:S03]  /*17e0*/  IADD3 R23, P0, PT, R41, R23, RZ ;  /* 0x0000001729177210 */ /* 0x000fc60007f1e0ff */
[----:B------:R-:W-:Y:S01]  /*17f0*/  IMAD R41, R26, 0x8, R1 ;  /* 0x000000081a297824 */ /* 0x000fe200078e0201 */
[----:B------:R-:W-:Y:S01]  /*1800*/  IADD3 R23, P1, PT, R38, R23, RZ ;  /* 0x0000001726177210 */ /* 0x000fe20007f3e0ff */
[----:B------:R-:W-:-:S04]  /*1810*/  IMAD.HI.U32 R38, R24, R27, RZ ;  /* 0x0000001b18267227 */ /* 0x000fc800078e00ff */
[----:B------:R-:W-:Y:S01]  /*1820*/  IMAD.X R24, RZ, RZ, R38, P2 ;  /* 0x000000ffff187224 */ /* 0x000fe200010e0626 */
[----:B------:R0:W-:Y:S01]  /*1830*/  STL.64 [R41], R22 ;  /* 0x0000001629007387 */ /* 0x0001e20000100a00 */
[----:B------:R-:W-:-:S03]  /*1840*/  IMAD.HI.U32 R38, R25, R27, RZ ;  /* 0x0000001b19267227 */ /* 0x000fc600078e00ff */
[----:B------:R-:W-:Y:S01]  /*1850*/  IADD3.X R24, P0, PT, R43, R24, RZ, P0, !PT ;  /* 0x000000182b187210 */ /* 0x000fe2000071e4ff */
[----:B------:R-:W-:Y:S02]  /*1860*/  IMAD R25, R25, R27, RZ ;  /* 0x0000001b19197224 */ /* 0x000fe400078e02ff */
[----:B------:R-:W-:-:S03]  /*1870*/  VIADD R26, R26, 0x1 ;  /* 0x000000011a1a7836 */ /* 0x000fc60000000000 */
[----:B------:R-:W-:Y:S01]  /*1880*/  IADD3.X R25, P1, PT, R25, R24, RZ, P1, !PT ;  /* 0x0000001819197210 */ /* 0x000fe20000f3e4ff */
[----:B------:R-:W-:Y:S01]  /*1890*/  IMAD.X R24, RZ, RZ, R38, P0 ;  /* 0x000000ffff187224 */ /* 0x000fe200000e0626 */
[----:B------:R-:W-:-:S03]  /*18a0*/  ISETP.NE.AND P0, PT, R36, -0xf, PT ;  /* 0xfffffff12400780c */ /* 0x000fc60003f05270 */
[----:B------:R-:W-:Y:S02]  /*18b0*/  IMAD.X R24, RZ, RZ, R24, P1 ;  /* 0x000000ffff187224 */ /* 0x000fe400008e0618 */
[----:B0-----:R-:W-:Y:S02]  /*18c0*/  IMAD.MOV.U32 R22, RZ, RZ, R25 ;  /* 0x000000ffff167224 */ /* 0x001fe400078e0019 */
[----:B------:R-:W-:-:S06]  /*18d0*/  IMAD.MOV.U32 R23, RZ, RZ, R24 ;  /* 0x000000ffff177224 */ /* 0x000fcc00078e0018 */
[----:B------:R-:W-:Y:S05]  /*18e0*/  @P0 BRA `(.L_x_29) ;  /* 0xfffffffc00900947 */ /* 0x000fea000383ffff */
[----:B------:R-:W-:Y:S05]  /*18f0*/  BSYNC.RECONVERGENT B3 ;  /* 0x0000000000037941 */ /* 0x000fea0003800200 */
.L_x_28:
[----:B------:R-:W-:-:S07]  /*1900*/  IMAD.MOV.U32 R39, RZ, RZ, R19 ;  /* 0x000000ffff277224 */ /* 0x000fce00078e0013 */
.L_x_27:
[----:B------:R-:W-:Y:S05]  /*1910*/  BSYNC.RECONVERGENT B2 ;  /* 0x0000000000027941 */ /* 0x000fea0003800200 */
.L_x_26:
[----:B------:R-:W-:Y:S01]  /*1920*/  LOP3.LUT P0, R27, R17, 0x3f, RZ, 0xc0, !PT ;  /* 0x0000003f111b7812 */ /* 0x000fe2000780c0ff */
[----:B------:R-:W-:-:S04]  /*1930*/  IMAD.IADD R18, R18, 0x1, R39 ;  /* 0x0000000112127824 */ /* 0x000fc800078e0227 */
[----:B------:R-:W-:-:S05]  /*1940*/  IMAD.U32 R37, R18, 0x8, R1 ;  /* 0x0000000812257824 */ /* 0x000fca00078e0001 */
[----:B------:R0:W-:Y:S04]  /*1950*/  STL.64 [R37+-0x78], R22 ;  /* 0xffff881625007387 */ /* 0x0001e80000100a00 */
[----:B------:R-:W2:Y:S04]  /*1960*/  @P0 LDL.64 R24, [R1+0x8] ;  /* 0x0000080001180983 */ /* 0x000ea80000100a00 */
[----:B------:R-:W3:Y:S04]  /*1970*/  LDL.64 R20, [R1+0x10] ;  /* 0x0000100001147983 */ /* 0x000ee80000100a00 */
[----:B------:R-:W4:Y:S01]  /*1980*/  LDL.64 R18, [R1+0x18] ;  /* 0x0000180001127983 */ /* 0x000f220000100a00 */
[----:B------:R-:W-:Y:S01]  /*1990*/  @P0 LOP3.LUT R17, R27, 0x3f, RZ, 0x3c, !PT ;  /* 0x0000003f1b110812 */ /* 0x000fe200078e3cff */
[----:B------:R-:W-:Y:S01]  /*19a0*/  BSSY.RECONVERGENT B2, `(.L_x_30) ;  /* 0x0000034000027945 */ /* 0x000fe20003800200 */
[----:B--2---:R-:W-:-:S02]  /*19b0*/  @P0 SHF.R.U64 R24, R24, 0x1, R25 ;  /* 0x0000000118180819 */ /* 0x004fc40000001219 */
[----:B------:R-:W-:Y:S02]  /*19c0*/  @P0 SHF.R.U32.HI R26, RZ, 0x1, R25 ;  /* 0x00000001ff1a0819 */ /* 0x000fe40000011619 */
[----:B---3--:R-:W-:Y:S02]  /*19d0*/  @P0 SHF.L.U32 R25, R20, R27, RZ ;  /* 0x0000001b14190219 */ /* 0x008fe400000006ff */
[----:B0-----:R-:W-:Y:S02]  /*19e0*/  @P0 SHF.R.U64 R22, R24, R17, R26 ;  /* 0x0000001118160219 */ /* 0x001fe4000000121a */
[--C-:B------:R-:W-:Y:S02]  /*19f0*/  @P0 SHF.R.U32.HI R40, RZ, 0x1, R21.reuse ;  /* 0x00000001ff280819 */ /* 0x100fe40000011615 */
[C-C-:B------:R-:W-:Y:S02]  /*1a00*/  @P0 SHF.R.U64 R38, R20.reuse, 0x1, R21.reuse ;  /* 0x0000000114260819 */ /* 0x140fe40000001215 */
[----:B------:R-:W-:-:S02]  /*1a10*/  @P0 SHF.L.U64.HI R36, R20, R27, R21 ;  /* 0x0000001b14240219 */ /* 0x000fc40000010215 */
[----:B------:R-:W-:Y:S02]  /*1a20*/  @P0 SHF.R.U32.HI R23, RZ, R17, R26 ;  /* 0x00000011ff170219 */ /* 0x000fe4000001161a */
[----:B------:R-:W-:Y:S02]  /*1a30*/  @P0 LOP3.LUT R20, R25, R22, RZ, 0xfc, !PT ;  /* 0x0000001619140212 */ /* 0x000fe400078efcff */
[----:B----4-:R-:W-:Y:S02]  /*1a40*/  @P0 SHF.L.U32 R24, R18, R27, RZ ;  /* 0x0000001b12180219 */ /* 0x010fe400000006ff */
[----:B------:R-:W-:Y:S01]  /*1a50*/  @P0 SHF.R.U64 R37, R38, R17, R40 ;  /* 0x0000001126250219 */ /* 0x000fe20000001228 */
[----:B------:R-:W-:Y:S01]  /*1a60*/  IMAD.SHL.U32 R22, R20, 0x4, RZ ;  /* 0x0000000414167824 */ /* 0x000fe200078e00ff */
[----:B------:R-:W-:Y:S02]  /*1a70*/  @P0 LOP3.LUT R21, R36, R23, RZ, 0xfc, !PT ;  /* 0x0000001724150212 */ /* 0x000fe400078efcff */
[----:B------:R-:W-:-:S02]  /*1a80*/  @P0 SHF.L.U64.HI R26, R18, R27, R19 ;  /* 0x0000001b121a0219 */ /* 0x000fc40000010213 */
[----:B------:R-:W-:Y:S02]  /*1a90*/  @P0 SHF.R.U32.HI R17, RZ, R17, R40 ;  /* 0x00000011ff110219 */ /* 0x000fe40000011628 */
[----:B------:R-:W-:Y:S02]  /*1aa0*/  @P0 LOP3.LUT R18, R24, R37, RZ, 0xfc, !PT ;  /* 0x0000002518120212 */ /* 0x000fe400078efcff */
[----:B------:R-:W-:Y:S02]  /*1ab0*/  SHF.L.U64.HI R23, R20, 0x2, R21 ;  /* 0x0000000214177819 */ /* 0x000fe40000010215 */
[----:B------:R-:W-:Y:S02]  /*1ac0*/  @P0 LOP3.LUT R19, R26, R17, RZ, 0xfc, !PT ;  /* 0x000000111a130212 */ /* 0x000fe400078efcff */
[----:B------:R-:W-:Y:S02]  /*1ad0*/  SHF.L.W.U32.HI R21, R21, 0x2, R18 ;  /* 0x0000000215157819 */ /* 0x000fe40000010e12 */
[----:B------:R-:W-:-:S02]  /*1ae0*/  IADD3 RZ, P0, PT, RZ, -R22, RZ ;  /* 0x80000016ffff7210 */ /* 0x000fc40007f1e0ff */
[----:B------:R-:W-:Y:S02]  /*1af0*/  LOP3.LUT R17, RZ, R23, RZ, 0x33, !PT ;  /* 0x00000017ff117212 */ /* 0x000fe400078e33ff */
[----:B------:R-:W-:Y:S02]  /*1b00*/  SHF.L.W.U32.HI R18, R18, 0x2, R19 ;  /* 0x0000000212127819 */ /* 0x000fe40000010e13 */
[----:B------:R-:W-:Y:S02]  /*1b10*/  LOP3.LUT R20, RZ, R21, RZ, 0x33, !PT ;  /* 0x00000015ff147212 */ /* 0x000fe400078e33ff */
[----:B------:R-:W-:Y:S02]  /*1b20*/  IADD3.X R26, P0, PT, RZ, R17, RZ, P0, !PT ;  /* 0x00000011ff1a7210 */ /* 0x000fe4000071e4ff */
[----:B------:R-:W-:Y:S02]  /*1b30*/  LOP3.LUT R17, RZ, R18, RZ, 0x33, !PT ;  /* 0x00000012ff117212 */ /* 0x000fe400078e33ff */
[----:B------:R-:W-:-:S02]  /*1b40*/  IADD3.X R20, P1, PT, RZ, R20, RZ, P0, !PT ;  /* 0x00000014ff147210 */ /* 0x000fc4000073e4ff */
[----:B------:R-:W-:-:S03]  /*1b50*/  ISETP.GT.U32.AND P2, PT, R21, -0x1, PT ;  /* 0xffffffff1500780c */ /* 0x000fc60003f44070 */
[----:B------:R-:W-:Y:S01]  /*1b60*/  IMAD.X R17, RZ, RZ, R17, P1 ;  /* 0x000000ffff117224 */ /* 0x000fe200008e0611 */
[----:B------:R-:W-:-:S04]  /*1b70*/  ISETP.GT.AND.EX P0, PT, R18, -0x1, PT, P2 ;  /* 0xffffffff1200780c */ /* 0x000fc80003f04320 */
[----:B------:R-:W-:Y:S02]  /*1b80*/  SEL R17, R18, R17, P0 ;  /* 0x0000001112117207 */ /* 0x000fe40000000000 */
[----:B------:R-:W-:Y:S02]  /*1b90*/  SEL R24, R21, R20, P0 ;  /* 0x0000001415187207 */ /* 0x000fe40000000000 */
[----:B------:R-:W-:-:S04]  /*1ba0*/  ISETP.NE.U32.AND P1, PT, R17, RZ, PT ;  /* 0x000000ff1100720c */ /* 0x000fc80003f25070 */
[----:B------:R-:W-:Y:S01]  /*1bb0*/  SEL R21, R24, R17, !P1 ;  /* 0x0000001118157207 */ /* 0x000fe20004800000 */
[----:B------:R-:W-:-:S05]  /*1bc0*/  @!P0 IMAD.MOV R22, RZ, RZ, -R22 ;  /* 0x000000ffff168224 */ /* 0x000fca00078e0a16 */
[----:B------:R-:W0:Y:S02]  /*1bd0*/  FLO.U32 R21, R21 ;  /* 0x0000001500157300 */ /* 0x000e2400000e0000 */
[C---:B0-----:R-:W-:Y:S02]  /*1be0*/  IADD3 R25, PT, PT, -R21.reuse, 0x1f, RZ ;  /* 0x0000001f15197810 */ /* 0x041fe40007ffe1ff */
[----:B------:R-:W-:-:S03]  /*1bf0*/  IADD3 R20, PT, PT, -R21, 0x3f, RZ ;  /* 0x0000003f15147810 */ /* 0x000fc60007ffe1ff */
[----:B------:R-:W-:Y:S01]  /*1c00*/  @P1 IMAD.MOV R20, RZ, RZ, R25 ;  /* 0x000000ffff141224 */ /* 0x000fe200078e0219 */
[----:B------:R-:W-:-:S04]  /*1c10*/  SEL R25, R23, R26, P0 ;  /* 0x0000001a17197207 */ /* 0x000fc80000000000 */
[----:B------:R-:W-:-:S13]  /*1c20*/  ISETP.NE.AND P1, PT, R20, RZ, PT ;  /* 0x000000ff1400720c */ /* 0x000fda0003f25270 */
[----:B------:R-:W-:Y:S05]  /*1c30*/  @!P1 BRA `(.L_x_31) ;  /* 0x0000000000289947 */ /* 0x000fea0003800000 */
[----:B------:R-:W-:Y:S02]  /*1c40*/  LOP3.LUT R21, R20, 0x3f, RZ, 0xc0, !PT ;  /* 0x0000003f14157812 */ /* 0x000fe400078ec0ff */
[--C-:B------:R-:W-:Y:S02]  /*1c50*/  SHF.R.U64 R23, R22, 0x1, R25.reuse ;  /* 0x0000000116177819 */ /* 0x100fe40000001219 */
[----:B------:R-:W-:Y:S02]  /*1c60*/  SHF.R.U32.HI R25, RZ, 0x1, R25 ;  /* 0x00000001ff197819 */ /* 0x000fe40000011619 */
[----:B------:R-:W-:Y:S02]  /*1c70*/  LOP3.LUT R22, R20, 0x3f, RZ, 0xc, !PT ;  /* 0x0000003f14167812 */ /* 0x000fe400078e0cff */
[CC--:B------:R-:W-:Y:S02]  /*1c80*/  SHF.L.U64.HI R26, R24.reuse, R21.reuse, R17 ;  /* 0x00000015181a7219 */ /* 0x0c0fe40000010211 */
[----:B------:R-:W-:-:S02]  /*1c90*/  SHF.L.U32 R21, R24, R21, RZ ;  /* 0x0000001518157219 */ /* 0x000fc400000006ff */
[-CC-:B------:R-:W-:Y:S02]  /*1ca0*/  SHF.R.U64 R24, R23, R22.reuse, R25.reuse ;  /* 0x0000001617187219 */ /* 0x180fe40000001219 */
[----:B------:R-:W-:Y:S02]  /*1cb0*/  SHF.R.U32.HI R17, RZ, R22, R25 ;  /* 0x00000016ff117219 */ /* 0x000fe40000011619 */
[----:B------:R-:W-:Y:S02]  /*1cc0*/  LOP3.LUT R24, R21, R24, RZ, 0xfc, !PT ;  /* 0x0000001815187212 */ /* 0x000fe400078efcff */
[----:B------:R-:W-:-:S07]  /*1cd0*/  LOP3.LUT R17, R26, R17, RZ, 0xfc, !PT ;  /* 0x000000111a117212 */ /* 0x000fce00078efcff */
.L_x_31:
[----:B------:R-:W-:Y:S05]  /*1ce0*/  BSYNC.RECONVERGENT B2 ;  /* 0x0000000000027941 */ /* 0x000fea0003800200 */
.L_x_30:
[----:B------:R-:W-:Y:S01]  /*1cf0*/  IMAD.WIDE.U32 R26, R24, 0x2168c235, RZ ;  /* 0x2168c235181a7825 */ /* 0x000fe200078e00ff */
[----:B------:R-:W-:-:S03]  /*1d00*/  SHF.R.U32.HI R19, RZ, 0x1e, R19 ;  /* 0x0000001eff137819 */ /* 0x000fc60000011613 */
[----:B------:R-:W-:Y:S01]  /*1d10*/  IMAD.MOV.U32 R22, RZ, RZ, R27 ;  /* 0x000000ffff167224 */ /* 0x000fe200078e001b */
[----:B------:R-:W-:Y:S01]  /*1d20*/  IADD3 RZ, P1, PT, R26, R26, RZ ;  /* 0x0000001a1aff7210 */ /* 0x000fe20007f3e0ff */
[----:B------:R-:W-:Y:S01]  /*1d30*/  IMAD.MOV.U32 R23, RZ, RZ, RZ ;  /* 0x000000ffff177224 */ /* 0x000fe200078e00ff */
[----:B------:R-:W-:Y:S01]  /*1d40*/  LEA.HI R18, R18, R19, RZ, 0x1 ;  /* 0x0000001312127211 */ /* 0x000fe200078f08ff */
[----:B------:R-:W-:-:S04]  /*1d50*/  IMAD.HI.U32 R21, R17, -0x36f0255e, RZ ;  /* 0xc90fdaa211157827 */ /* 0x000fc800078e00ff */
[----:B------:R-:W-:-:S04]  /*1d60*/  IMAD.WIDE.U32 R22, R24, -0x36f0255e, R22 ;  /* 0xc90fdaa218167825 */ /* 0x000fc800078e0016 */
[C---:B------:R-:W-:Y:S02]  /*1d70*/  IMAD R25, R17.reuse, -0x36f0255e, RZ ;  /* 0xc90fdaa211197824 */ /* 0x040fe400078e02ff */
[----:B------:R-:W-:-:S04]  /*1d80*/  IMAD.WIDE.U32 R22, P2, R17, 0x2168c235, R22 ;  /* 0x2168c23511167825 */ /* 0x000fc80007840016 */
[----:B------:R-:W-:Y:S01]  /*1d90*/  IMAD.X R17, RZ, RZ, R21, P2 ;  /* 0x000000ffff117224 */ /* 0x000fe200010e0615 */
[----:B------:R-:W-:Y:S02]  /*1da0*/  IADD3 R21, P2, PT, R25, R23, RZ ;  /* 0x0000001719157210 */ /* 0x000fe40007f5e0ff */
[----:B------:R-:W-:Y:S02]  /*1db0*/  IADD3.X RZ, P1, PT, R22, R22, RZ, P1, !PT ;  /* 0x0000001616ff7210 */ /* 0x000fe40000f3e4ff */
[C---:B------:R-:W-:Y:S01]  /*1dc0*/  ISETP.GT.U32.AND P3, PT, R21.reuse, RZ, PT ;  /* 0x000000ff1500720c */ /* 0x040fe20003f64070 */
[----:B------:R-:W-:Y:S01]  /*1dd0*/  IMAD.X R17, RZ, RZ, R17, P2 ;  /* 0x000000ffff117224 */ /* 0x000fe200010e0611 */
[----:B------:R-:W-:-:S04]  /*1de0*/  IADD3.X R22, P2, PT, R21, R21, RZ, P1, !PT ;  /* 0x0000001515167210 */ /* 0x000fc80000f5e4ff */
[C---:B------:R-:W-:Y:S01]  /*1df0*/  ISETP.GT.AND.EX P1, PT, R17.reuse, RZ, PT, P3 ;  /* 0x000000ff1100720c */ /* 0x040fe20003f24330 */
[----:B------:R-:W-:-:S03]  /*1e00*/  IMAD.X R24, R17, 0x1, R17, P2 ;  /* 0x0000000111187824 */ /* 0x000fc600010e0611 */
[----:B------:R-:W-:Y:S02]  /*1e10*/  SEL R22, R22, R21, P1 ;  /* 0x0000001516167207 */ /* 0x000fe40000800000 */
[----:B------:R-:W-:Y:S02]  /*1e20*/  SEL R21, R24, R17, P1 ;  /* 0x0000001118157207 */ /* 0x000fe40000800000 */
[----:B------:R-:W-:Y:S02]  /*1e30*/  IADD3 R24, P2, PT, R22, 0x1, RZ ;  /* 0x0000000116187810 */ /* 0x000fe40007f5e0ff */
[----:B------:R-:W-:Y:S02]  /*1e40*/  SEL R17, RZ, 0xffffffff, !P1 ;  /* 0xffffffffff117807 */ /* 0x000fe40004800000 */
[----:B------:R-:W-:Y:S01]  /*1e50*/  LOP3.LUT P1, R16, R16, 0x80000000, RZ, 0xc0, !PT ;  /* 0x8000000010107812 */ /* 0x000fe2000782c0ff */
[----:B------:R-:W-:Y:S02]  /*1e60*/  IMAD.X R21, RZ, RZ, R21, P2 ;  /* 0x000000ffff157224 */ /* 0x000fe400010e0615 */
[----:B------:R-:W-:Y:S01]  /*1e70*/  IMAD.IADD R17, R17, 0x1, -R20 ;  /* 0x0000000111117824 */ /* 0x000fe200078e0a14 */
[----:B------:R-:W-:-:S02]  /*1e80*/  @!P0 LOP3.LUT R16, R16, 0x80000000, RZ, 0x3c, !PT ;  /* 0x8000000010108812 */ /* 0x000fc400078e3cff */
[----:B------:R-:W-:Y:S01]  /*1e90*/  SHF.R.U64 R24, R24, 0xa, R21 ;  /* 0x0000000a18187819 */ /* 0x000fe20000001215 */
[----:B------:R-:W-:-:S03]  /*1ea0*/  IMAD.SHL.U32 R17, R17, 0x100000, RZ ;  /* 0x0010000011117824 */ /* 0x000fc600078e00ff */
[----:B------:R-:W-:-:S03]  /*1eb0*/  IADD3 R24, P2, PT, R24, 0x1, RZ ;  /* 0x0000000118187810 */ /* 0x000fc60007f5e0ff */
[----:B------:R-:W-:Y:S01]  /*1ec0*/  @P1 IMAD.MOV R18, RZ, RZ, -R18 ;  /* 0x000000ffff121224 */ /* 0x000fe200078e0a12 */
[----:B------:R-:W-:-:S04]  /*1ed0*/  LEA.HI.X R21, R21, RZ, RZ, 0x16, P2 ;  /* 0x000000ff15157211 */ /* 0x000fc800010fb4ff */
[--C-:B------:R-:W-:Y:S02]  /*1ee0*/  SHF.R.U64 R24, R24, 0x1, R21.reuse ;  /* 0x0000000118187819 */ /* 0x100fe40000001215 */
[----:B------:R-:W-:Y:S02]  /*1ef0*/  SHF.R.U32.HI R20, RZ, 0x1, R21 ;  /* 0x00000001ff147819 */ /* 0x000fe40000011615 */
[----:B------:R-:W-:-:S04]  /*1f00*/  IADD3 R24, P2, P3, RZ, RZ, R24 ;  /* 0x000000ffff187210 */ /* 0x000fc80007b5e018 */
[----:B------:R-:W-:-:S04]  /*1f10*/  IADD3.X R17, PT, PT, R17, 0x3fe00000, R20, P2, P3 ;  /* 0x3fe0000011117810 */ /* 0x000fc800017e6414 */
[----:B------:R-:W-:-:S07]  /*1f20*/  LOP3.LUT R25, R17, R16, RZ, 0xfc, !PT ;  /* 0x0000001011197212 */ /* 0x000fce00078efcff */
.L_x_25:
[----:B------:R-:W-:Y:S02]  /*1f30*/  IMAD.MOV.U32 R16, RZ, RZ, R2 ;  /* 0x000000ffff107224 */ /* 0x000fe400078e0002 */
[----:B------:R-:W-:-:S04]  /*1f40*/  IMAD.MOV.U32 R17, RZ, RZ, 0x0 ;  /* 0x00000000ff117424 */ /* 0x000fc800078e00ff */
[----:B------:R-:W-:Y:S05]  /*1f50*/  RET.REL.NODEC R16 `(update) ;  /* 0xffffffe010287950 */ /* 0x000fea0003c3ffff */
.L_x_32:
        /* <DEDUP_REMOVED lines=10> */
.L_x_47:


//--------------------- .text.draw_runtimes       --------------------------
	.section	.text.draw_runtimes,"ax",@progbits
	.align	128
        .global         draw_runtimes
        .type           draw_runtimes,@function
        .size           draw_runtimes,(.L_x_50 - draw_runtimes)
        .other          draw_runtimes,@"STO_CUDA_ENTRY STV_DEFAULT"
draw_runtimes:
.text.draw_runtimes:
        /* <DEDUP_REMOVED lines=10> */
[----:B------:R-:W-:Y:S01]  /*00a0*/  HFMA2 R6, -RZ, RZ, 0, 0 ;  /* 0x00000000ff067431 */ /* 0x000fe200000001ff */
[----:B------:R-:W-:Y:S01]  /*00b0*/  MOV R7, 0x3ff00000 ;  /* 0x3ff0000000077802 */ /* 0x000fe20000000f00 */
[----:B------:R-:W2:Y:S01]  /*00c0*/  LDCU.64 UR6, c[0x0][0x358] ;  /* 0x00006b00ff0677ac */ /* 0x000ea20008000a00 */
[----:B-1----:R-:W-:-:S07]  /*00d0*/  IMAD R9, R9, UR4, RZ ;  /* 0x0000000409097c24 */ /* 0x002fce000f8e02ff */
.L_x_33:
[----:B0-----:R-:W-:Y:S01]  /*00e0*/  IMAD.WIDE R2, R0, 0x8, R4 ;  /* 0x0000000800027825 */ /* 0x001fe200078e0204 */
[----:B------:R-:W-:-:S04]  /*00f0*/  IADD3 R0, PT, PT, R9, R0, RZ ;  /* 0x0000000009007210 */ /* 0x000fc80007ffe0ff */
[----:B--2---:R1:W-:Y:S01]  /*0100*/  STG.E.64 desc[UR6][R2.64], R6 ;  /* 0x0000000602007986 */ /* 0x0043e2000c101b06 */
[----:B------:R-:W-:-:S13]  /*0110*/  ISETP.GE.AND P0, PT, R0, UR5, PT ;  /* 0x0000000500007c0c */ /* 0x000fda000bf06270 */
[----:B-1----:R-:W-:Y:S05]  /*0120*/  @!P0 BRA `(.L_x_33) ;  /* 0xfffffffc00ec8947 */ /* 0x002fea000383ffff */
[----:B------:R-:W-:Y:S05]  /*0130*/  EXIT ;  /* 0x000000000000794d */ /* 0x000fea0003800000 */
.L_x_34:
        /* <DEDUP_REMOVED lines=12> */
.L_x_50:


//--------------------- .text.initrand            --------------------------
	.section	.text.initrand,"ax",@progbits
	.align	128
        .global         initrand
        .type           initrand,@function
        .size           initrand,(.L_x_51 - initrand)
        .other          initrand,@"STO_CUDA_ENTRY STV_DEFAULT"
initrand:
.text.initrand:
        /* <DEDUP_REMOVED lines=8> */
[----:B------:R-:W0:Y:S01]  /*0080*/  LDCU UR4, c[0x0][0x370] ;  /* 0x00006e00ff0477ac */ /* 0x000e220008000800 */
[----:B------:R-:W1:Y:S01]  /*0090*/  LDCU.64 UR6, c[0x0][0x358] ;  /* 0x00006b00ff0677ac */ /* 0x000e620008000a00 */
[----:B0-----:R-:W-:-:S07]  /*00a0*/  IMAD R11, R11, UR4, RZ ;  /* 0x000000040b0b7c24 */ /* 0x001fce000f8e02ff */
.L_x_43:
[----:B------:R-:W0:Y:S01]  /*00b0*/  LDC.64 R2, c[0x0][0x380] ;  /* 0x0000e000ff027b82 */ /* 0x000e220000000a00 */
[----:B------:R-:W-:Y:S01]  /*00c0*/  IMAD.MOV.U32 R4, RZ, RZ, 0x2abc4dd5 ;  /* 0x2abc4dd5ff047424 */ /* 0x000fe200078e00ff */
[----:B------:R-:W-:Y:S01]  /*00d0*/  ISETP.NE.AND P0, PT, R0, RZ, PT ;  /* 0x000000ff0000720c */ /* 0x000fe20003f05270 */
[----:B------:R-:W-:Y:S01]  /*00e0*/  IMAD.MOV.U32 R5, RZ, RZ, 0x58213ed2 ;  /* 0x58213ed2ff057424 */ /* 0x000fe200078e00ff */
[----:B------:R-:W-:Y:S01]  /*00f0*/  BSSY.RECONVERGENT B0, `(.L_x_35) ;  /* 0x00000df000007945 */ /* 0x000fe20003800200 */
[----:B------:R-:W-:Y:S02]  /*0100*/  IMAD.MOV.U32 R6, RZ, RZ, 0x455f2458 ;  /* 0x455f2458ff067424 */ /* 0x000fe400078e00ff */
[----:B------:R-:W-:Y:S02]  /*0110*/  IMAD.MOV.U32 R7, RZ, RZ, -0x75bd8fc ;  /* 0xf8a42704ff077424 */ /* 0x000fe400078e00ff */
[----:B------:R-:W-:Y:S02]  /*0120*/  IMAD.MOV.U32 R8, RZ, RZ, -0x23270784 ;  /* 0xdcd8f87cff087424 */ /* 0x000fe400078e00ff */
[----:B------:R-:W-:-:S02]  /*0130*/  IMAD.MOV.U32 R9, RZ, RZ, 0x511db0d6 ;  /* 0x511db0d6ff097424 */ /* 0x000fc400078e00ff */
[----:B0-----:R-:W-:-:S05]  /*0140*/  IMAD.WIDE R2, R0, 0x30, R2 ;  /* 0x0000003000027825 */ /* 0x001fca00078e0202 */
[----:B-1----:R0:W-:Y:S04]  /*0150*/  STG.E.64 desc[UR6][R2.64], R4 ;  /* 0x0000000402007986 */ /* 0x0021e8000c101b06 */
[----:B------:R0:W-:Y:S04]  /*0160*/  STG.E.64 desc[UR6][R2.64+0x8], R6 ;  /* 0x0000080602007986 */ /* 0x0001e8000c101b06 */
[----:B------:R0:W-:Y:S01]  /*0170*/  STG.E.64 desc[UR6][R2.64+0x10], R8 ;  /* 0x0000100802007986 */ /* 0x0001e2000c101b06 */
[----:B------:R-:W-:Y:S05]  /*0180*/  @!P0 BRA `(.L_x_36) ;  /* 0x0000000c00548947 */ /* 0x000fea0003800000 */
[--C-:B------:R-:W-:Y:S01]  /*0190*/  SHF.R.S32.HI R10, RZ, 0x1f, R0.reuse ;  /* 0x0000001fff0a7819 */ /* 0x100fe20000011400 */
[----:B------:R-:W-:Y:S02]  /*01a0*/  IMAD.MOV.U32 R12, RZ, RZ, RZ ;  /* 0x000000ffff0c7224 */ /* 0x000fe400078e00ff */
[----:B------:R-:W-:-:S07]  /*01b0*/  IMAD.MOV.U32 R13, RZ, RZ, R0 ;  /* 0x000000ffff0d7224 */ /* 0x000fce00078e0000 */
.L_x_42:
[----:B0-----:R-:W-:Y:S01]  /*01c0*/  LOP3.LUT R2, R13, 0x3, RZ, 0xc0, !PT ;  /* 0x000000030d027812 */ /* 0x001fe200078ec0ff */
[----:B------:R-:W-:Y:S03]  /*01d0*/  BSSY.RECONVERGENT B1, `(.L_x_37) ;  /* 0x00000ca000017945 */ /* 0x000fe60003800200 */
[----:B------:R-:W-:-:S04]  /*01e0*/  ISETP.NE.U32.AND P0, PT, R2, RZ, PT ;  /* 0x000000ff0200720c */ /* 0x000fc80003f05070 */
[----:B------:R-:W-:-:S13]  /*01f0*/  ISETP.NE.AND.EX P0, PT, RZ, RZ, PT, P0 ;  /* 0x000000ffff00720c */ /* 0x000fda0003f05300 */
[----:B------:R-:W-:Y:S05]  /*0200*/  @!P0 BRA `(.L_x_38) ;  /* 0x0000000c00188947 */ /* 0x000fea0003800000 */
[----:B------:R-:W0:Y:S01]  /*0210*/  LDC.64 R4, c[0x4][RZ] ;  /* 0x01000000ff047b82 */ /* 0x000e220000000a00 */
[----:B------:R-:W-:Y:S02]  /*0220*/  IMAD.MOV.U32 R14, RZ, RZ, RZ ;  /* 0x000000ffff0e7224 */ /* 0x000fe400078e00ff */
[----:B0-----:R-:W-:-:S07]  /*0230*/  IMAD.WIDE.U32 R4, R12, 0xc80, R4 ;  /* 0x00000c800c047825 */ /* 0x001fce00078e0004 */
.L_x_41:
[----:B0-----:R-:W-:Y:S01]  /*0240*/  IMAD.MOV.U32 R15, RZ, RZ, RZ ;  /* 0x000000ffff0f7224 */ /* 0x001fe200078e00ff */
[----:B------:R-:W-:Y:S01]  /*0250*/  CS2R R6, SRZ ;  /* 0x0000000000067805 */ /* 0x000fe2000001ff00 */
[----:B------:R-:W-:Y:S01]  /*0260*/  IMAD.MOV.U32 R16, RZ, RZ, RZ ;  /* 0x000000ffff107224 */ /* 0x000fe200078e00ff */
[----:B------:R-:W-:-:S07]  /*0270*/  CS2R R2, SRZ ;  /* 0x0000000000027805 */ /* 0x000fce000001ff00 */
.L_x_40:
[----:B------:R-:W0:Y:S02]  /*0280*/  LDC.64 R8, c[0x0][0x380] ;  /* 0x0000e000ff087b82 */ /* 0x000e240000000a00 */
[----:B0-----:R-:W-:-:S04]  /*0290*/  IMAD.WIDE R8, R0, 0x30, R8 ;  /* 0x0000003000087825 */ /* 0x001fc800078e0208 */
[----:B------:R-:W-:-:S05]  /*02a0*/  IMAD.WIDE.U32 R8, R16, 0x4, R8 ;  /* 0x0000000410087825 */ /* 0x000fca00078e0008 */
[----:B------:R0:W5:Y:S01]  /*02b0*/  LDG.E R17, desc[UR6][R8.64+0x4] ;  /* 0x0000040608117981 */ /* 0x000162000c1e1900 */
[----:B------:R-:W-:-:S07]  /*02c0*/  IMAD.MOV.U32 R18, RZ, RZ, RZ ;  /* 0x000000ffff127224 */ /* 0x000fce00078e00ff */
.L_x_39:
[----:B-----5:R-:W-:Y:S01]  /*02d0*/  SHF.R.U32.HI R23, RZ, R18, R17 ;  /* 0x00000012ff177219 */ /* 0x020fe20000011611 */
[----:B0-----:R-:W-:-:S03]  /*02e0*/  IMAD.SHL.U32 R9, R16, 0x20, RZ ;  /* 0x0000002010097824 */ /* 0x001fc600078e00ff */
[----:B------:R-:W-:Y:S01]  /*02f0*/  LOP3.LUT R19, R23, 0x1, RZ, 0xc0, !PT ;  /* 0x0000000117137812 */ /* 0x000fe200078ec0ff */
[----:B------:R-:W-:-:S03]  /*0300*/  IMAD.IADD R8, R9, 0x1, R18 ;  /* 0x0000000109087824 */ /* 0x000fc600078e0212 */
[----:B------:R-:W-:Y:S01]  /*0310*/  ISETP.NE.U32.AND P0, PT, R19, 0x1, PT ;  /* 0x000000011300780c */ /* 0x000fe20003f05070 */
[----:B------:R-:W-:-:S03]  /*0320*/  IMAD R9, R8, 0x5, RZ ;  /* 0x0000000508097824 */ /* 0x000fc600078e02ff */
[----:B------:R-:W-:Y:S01]  /*0330*/  R2P PR, R23, 0x7e ;  /* 0x0000007e17007804 */ /* 0x000fe20000000000 */
[----:B------:R-:W-:-:S08]  /*0340*/  IMAD.WIDE.U32 R8, R9, 0x4, R4 ;  /* 0x0000000409087825 */ /* 0x000fd000078e0004 */
[----:B------:R-:W2:Y:S04]  /*0350*/  @!P0 LDG.E.CONSTANT R20, desc[UR6][R8.64] ;  /* 0x0000000608148981 */ /* 0x000ea8000c1e9900 */
[----:B------:R-:W3:Y:S04]  /*0360*/  @!P0 LDG.E.CONSTANT R22, desc[UR6][R8.64+0x10] ;  /* 0x0000100608168981 */ /* 0x000ee8000c1e9900 */
[----:B------:R-:W4:Y:S04]  /*0370*/  @P1 LDG.E.CONSTANT R24, desc[UR6][R8.64+0x14] ;  /* 0x0000140608181981 */ /* 0x000f28000c1e9900 */
[----:B------:R-:W4:Y:S04]  /*0380*/  @P2 LDG.E.CONSTANT R26, desc[UR6][R8.64+0x28] ;  /* 0x00002806081a2981 */ /* 0x000f28000c1e9900 */
[----:B------:R-:W4:Y:S04]  /*0390*/  @!P0 LDG.E.CONSTANT R19, desc[UR6][R8.64+0x4] ;  /* 0x0000040608138981 */ /* 0x000f28000c1e9900 */
[----:B------:R-:W4:Y:S04]  /*03a0*/  @!P0 LDG.E.CONSTANT R21, desc[UR6][R8.64+0xc] ;  /* 0x00000c0608158981 */ /* 0x000f28000c1e9900 */
[----:B------:R-:W4:Y:S04]  /*03b0*/  @P1 LDG.E.CONSTANT R25, desc[UR6][R8.64+0x18] ;  /* 0x0000180608191981 */ /* 0x000f28000c1e9900 */
[----:B------:R-:W4:Y:S04]  /*03c0*/  @P3 LDG.E.CONSTANT R28, desc[UR6][R8.64+0x3c] ;  /* 0x00003c06081c3981 */ /* 0x000f28000c1e9900 */
[----:B------:R-:W4:Y:S01]  /*03d0*/  @P6 LDG.E.CONSTANT R27, desc[UR6][R8.64+0x7c] ;  /* 0x00007c06081b6981 */ /* 0x000f22000c1e9900 */
[----:B--2---:R-:W-:-:S03]  /*03e0*/  @!P0 LOP3.LUT R15, R15, R20, RZ, 0x3c, !PT ;  /* 0x000000140f0f8212 */ /* 0x004fc600078e3cff */
[----:B------:R-:W2:Y:S01]  /*03f0*/  @!P0 LDG.E.CONSTANT R20, desc[UR6][R8.64+0x8] ;  /* 0x0000080608148981 */ /* 0x000ea2000c1e9900 */
[----:B---3--:R-:W-:-:S03]  /*0400*/  @!P0 LOP3.LUT R7, R7, R22, RZ, 0x3c, !PT ;  /* 0x0000001607078212 */ /* 0x008fc600078e3cff */
[----:B------:R-:W3:Y:S01]  /*0410*/  @P1 LDG.E.CONSTANT R22, desc[UR6][R8.64+0x24] ;  /* 0x0000240608161981 */ /* 0x000ee2000c1e9900 */
[----:B----4-:R-:W-:-:S03]  /*0420*/  @P1 LOP3.LUT R15, R15, R24, RZ, 0x3c, !PT ;  /* 0x000000180f0f1212 */ /* 0x010fc600078e3cff */
[----:B------:R-:W4:Y:S01]  /*0430*/  @P2 LDG.E.CONSTANT R24, desc[UR6][R8.64+0x38] ;  /* 0x0000380608182981 */ /* 0x000f22000c1e9900 */
[----:B------:R-:W-:-:S03]  /*0440*/  @P2 LOP3.LUT R15, R15, R26, RZ, 0x3c, !PT ;  /* 0x0000001a0f0f2212 */ /* 0x000fc600078e3cff */
[----:B------:R-:W4:Y:S01]  /*0450*/  @P4 LDG.E.CONSTANT R26, desc[UR6][R8.64+0x50] ;  /* 0x00005006081a4981 */ /* 0x000f22000c1e9900 */
[----:B------:R-:W-:-:S03]  /*0460*/  @!P0 LOP3.LUT R2, R2, R19, RZ, 0x3c, !PT ;  /* 0x0000001302028212 */ /* 0x000fc600078e3cff */
[----:B------:R-:W4:Y:S01]  /*0470*/  @P1 LDG.E.CONSTANT R19, desc[UR6][R8.64+0x20] ;  /* 0x0000200608131981 */ /* 0x000f22000c1e9900 */
[----:B------:R-:W-:-:S03]  /*0480*/  @!P0 LOP3.LUT R6, R6, R21, RZ, 0x3c, !PT ;  /* 0x0000001506068212 */ /* 0x000fc600078e3cff */
[----:B------:R-:W4:Y:S01]  /*0490*/  @P2 LDG.E.CONSTANT R21, desc[UR6][R8.64+0x2c] ;  /* 0x00002c0608152981 */ /* 0x000f22000c1e9900 */
[----:B------:R-:W-:-:S03]  /*04a0*/  @P1 LOP3.LUT R2, R2, R25, RZ, 0x3c, !PT ;  /* 0x0000001902021212 */ /* 0x000fc600078e3cff */
[----:B------:R-:W4:Y:S01]  /*04b0*/  @P2 LDG.E.CONSTANT R25, desc[UR6][R8.64+0x34] ;  /* 0x0000340608192981 */ /* 0x000f22000c1e9900 */
[----:B--2---:R-:W-:-:S03]  /*04c0*/  @!P0 LOP3.LUT R3, R3, R20, RZ, 0x3c, !PT ;  /* 0x0000001403038212 */ /* 0x004fc600078e3cff */
[----:B------:R-:W2:Y:S01]  /*04d0*/  @P1 LDG.E.CONSTANT R20, desc[UR6][R8.64+0x1c] ;  /* 0x00001c0608141981 */ /* 0x000ea2000c1e9900 */
[----:B---3--:R-:W-:-:S03]  /*04e0*/  @P1 LOP3.LUT R7, R7, R22, RZ, 0x3c, !PT ;  /* 0x0000001607071212 */ /* 0x008fc600078e3cff */
[----:B------:R-:W3:Y:S01]  /*04f0*/  @P2 LDG.E.CONSTANT R22, desc[UR6][R8.64+0x30] ;  /* 0x0000300608162981 */ /* 0x000ee2000c1e9900 */
[----:B----4-:R-:W-:-:S03]  /*0500*/  @P2 LOP3.LUT R7, R7, R24, RZ, 0x3c, !PT ;  /* 0x0000001807072212 */ /* 0x010fc600078e3cff */
[----:B------:R-:W4:Y:S01]  /*0510*/  @P3 LDG.E.CONSTANT R24, desc[UR6][R8.64+0x4c] ;  /* 0x00004c0608183981 */ /* 0x000f22000c1e9900 */
[----:B------:R-:W-:-:S04]  /*0520*/  @P3 LOP3.LUT R15, R15, R28, RZ, 0x3c, !PT ;  /* 0x0000001c0f0f3212 */ /* 0x000fc800078e3cff */
[----:B------:R-:W-:Y:S02]  /*0530*/  @P4 LOP3.LUT R15, R15, R26, RZ, 0x3c, !PT ;  /* 0x0000001a0f0f4212 */ /* 0x000fe400078e3cff */
[----:B------:R-:W-:Y:S01]  /*0540*/  @P1 LOP3.LUT R6, R6, R19, RZ, 0x3c, !PT ;  /* 0x0000001306061212 */ /* 0x000fe200078e3cff */
[----:B------:R-:W4:Y:S04]  /*0550*/  @P5 LDG.E.CONSTANT R26, desc[UR6][R8.64+0x64] ;  /* 0x00006406081a5981 */ /* 0x000f28000c1e9900 */
[----:B------:R-:W4:Y:S01]  /*0560*/  @P3 LDG.E.CONSTANT R19, desc[UR6][R8.64+0x40] ;  /* 0x0000400608133981 */ /* 0x000f22000c1e9900 */
[----:B------:R-:W-:Y:S02]  /*0570*/  @P2 LOP3.LUT R2, R2, R21, RZ, 0x3c, !PT ;  /* 0x0000001502022212 */ /* 0x000fe400078e3cff */
[----:B------:R-:W-:Y:S01]  /*0580*/  @P2 LOP3.LUT R6, R6, R25, RZ, 0x3c, !PT ;  /* 0x0000001906062212 */ /* 0x000fe200078e3cff */
[----:B------:R-:W4:Y:S04]  /*0590*/  @P3 LDG.E.CONSTANT R21, desc[UR6][R8.64+0x48] ;  /* 0x0000480608153981 */ /* 0x000f28000c1e9900 */
[----:B------:R-:W4:Y:S01]  /*05a0*/  @P4 LDG.E.CONSTANT R25, desc[UR6][R8.64+0x54] ;  /* 0x0000540608194981 */ /* 0x000f22000c1e9900 */
[----:B--2---:R-:W-:-:S03]  /*05b0*/  @P1 LOP3.LUT R3, R3, R20, RZ, 0x3c, !PT ;  /* 0x0000001403031212 */ /* 0x004fc600078e3cff */
[----:B------:R-:W2:Y:S01]  /*05c0*/  @P3 LDG.E.CONSTANT R20, desc[UR6][R8.64+0x44] ;  /* 0x0000440608143981 */ /* 0x000ea2000c1e9900 */
[----:B---3--:R-:W-:-:S03]  /*05d0*/  @P2 LOP3.LUT R3, R3, R22, RZ, 0x3c, !PT ;  /* 0x0000001603032212 */ /* 0x008fc600078e3cff */
[----:B------:R-:W3:Y:S01]  /*05e0*/  @P4 LDG.E.CONSTANT R22, desc[UR6][R8.64+0x58] ;  /* 0x0000580608164981 */ /* 0x000ee2000c1e9900 */
[----:B----4-:R-:W-:-:S03]  /*05f0*/  @P3 LOP3.LUT R7, R7, R24, RZ, 0x3c, !PT ;  /* 0x0000001807073212 */ /* 0x010fc600078e3cff */
[----:B------:R-:W4:Y:S01]  /*0600*/  @P4 LDG.E.CONSTANT R24, desc[UR6][R8.64+0x60] ;  /* 0x0000600608184981 */ /* 0x000f22000c1e9900 */
[----:B------:R-:W-:Y:S02]  /*0610*/  LOP3.LUT P0, RZ, R23, 0x80, RZ, 0xc0, !PT ;  /* 0x0000008017ff7812 */ /* 0x000fe4000780c0ff */
[----:B------:R-:W-:Y:S02]  /*0620*/  @P5 LOP3.LUT R15, R15, R26, RZ, 0x3c, !PT ;  /* 0x0000001a0f0f5212 */ /* 0x000fe400078e3cff */
[----:B------:R-:W4:Y:S01]  /*0630*/  @P6 LDG.E.CONSTANT R26, desc[UR6][R8.64+0x78] ;  /* 0x00007806081a6981 */ /* 0x000f22000c1e9900 */
[----:B------:R-:W-:-:S03]  /*0640*/  @P3 LOP3.LUT R2, R2, R19, RZ, 0x3c, !PT ;  /* 0x0000001302023212 */ /* 0x000fc600078e3cff */
[----:B------:R-:W4:Y:S01]  /*0650*/  @P4 LDG.E.CONSTANT R19, desc[UR6][R8.64+0x5c] ;  /* 0x00005c0608134981 */ /* 0x000f22000c1e9900 */
[----:B------:R-:W-:-:S03]  /*0660*/  @P3 LOP3.LUT R6, R6, R21, RZ, 0x3c, !PT ;  /* 0x0000001506063212 */ /* 0x000fc600078e3cff */
[----:B------:R-:W4:Y:S01]  /*0670*/  @P5 LDG.E.CONSTANT R21, desc[UR6][R8.64+0x68] ;  /* 0x0000680608155981 */ /* 0x000f22000c1e9900 */
[----:B------:R-:W-:-:S03]  /*0680*/  @P4 LOP3.LUT R2, R2, R25, RZ, 0x3c, !PT ;  /* 0x0000001902024212 */ /* 0x000fc600078e3cff */
[----:B------:R-:W4:Y:S01]  /*0690*/  @P5 LDG.E.CONSTANT R25, desc[UR6][R8.64+0x70] ;  /* 0x0000700608195981 */ /* 0x000f22000c1e9900 */
[----:B--2---:R-:W-:-:S03]  /*06a0*/  @P3 LOP3.LUT R3, R3, R20, RZ, 0x3c, !PT ;  /* 0x0000001403033212 */ /* 0x004fc600078e3cff */
[----:B------:R-:W2:Y:S01]  /*06b0*/  @P5 LDG.E.CONSTANT R20, desc[UR6][R8.64+0x6c] ;  /* 0x00006c0608145981 */ /* 0x000ea2000c1e9900 */
[----:B---3--:R-:W-:-:S03]  /*06c0*/  @P4 LOP3.LUT R3, R3, R22, RZ, 0x3c, !PT ;  /* 0x0000001603034212 */ /* 0x008fc600078e3cff */
[----:B------:R-:W3:Y:S01]  /*06d0*/  @P5 LDG.E.CONSTANT R22, desc[UR6][R8.64+0x74] ;  /* 0x0000740608165981 */ /* 0x000ee2000c1e9900 */
[----:B----4-:R-:W-:-:S03]  /*06e0*/  @P4 LOP3.LUT R7, R7, R24, RZ, 0x3c, !PT ;  /* 0x0000001807074212 */ /* 0x010fc600078e3cff */
[----:B------:R-:W4:Y:S01]  /*06f0*/  @P0 LDG.E.CONSTANT R24, desc[UR6][R8.64+0x8c] ;  /* 0x00008c0608180981 */ /* 0x000f22000c1e9900 */
[----:B------:R-:W-:-:S03]  /*0700*/  @P6 LOP3.LUT R15, R15, R26, RZ, 0x3c, !PT ;  /* 0x0000001a0f0f6212 */ /* 0x000fc600078e3cff */
        /* <DEDUP_REMOVED lines=13> */
[----:B------:R-:W-:Y:S02]  /*07e0*/  @P6 LOP3.LUT R2, R2, R27, RZ, 0x3c, !PT ;  /* 0x0000001b02026212 */ /* 0x000fe400078e3cff */
[----:B------:R-:W-:Y:S02]  /*07f0*/  @P6 LOP3.LUT R6, R6, R19, RZ, 0x3c, !PT ;  /* 0x0000001306066212 */ /* 0x000fe400078e3cff */
[----:B------:R-:W-:Y:S02]  /*0800*/  @P0 LOP3.LUT R2, R2, R21, RZ, 0x3c, !PT ;  /* 0x0000001502020212 */ /* 0x000fe400078e3cff */
[----:B------:R-:W-:Y:S02]  /*0810*/  @P0 LOP3.LUT R6, R6, R25, RZ, 0x3c, !PT ;  /* 0x0000001906060212 */ /* 0x000fe400078e3cff */
[----:B--2---:R-:W-:Y:S02]  /*0820*/  @P6 LOP3.LUT R3, R3, R20, RZ, 0x3c, !PT ;  /* 0x0000001403036212 */ /* 0x004fe400078e3cff */
[----:B---3--:R-:W-:-:S02]  /*0830*/  @P6 LOP3.LUT R7, R7, R22, RZ, 0x3c, !PT ;  /* 0x0000001607076212 */ /* 0x008fc400078e3cff */
[----:B----4-:R-:W-:Y:S02]  /*0840*/  @P0 LOP3.LUT R3, R3, R24, RZ, 0x3c, !PT ;  /* 0x0000001803030212 */ /* 0x010fe400078e3cff */
[----:B------:R-:W-:Y:S02]  /*0850*/  @P0 LOP3.LUT R7, R7, R26, RZ, 0x3c, !PT ;  /* 0x0000001a07070212 */ /* 0x000fe400078e3cff */
[----:B------:R-:W-:-:S13]  /*0860*/  R2P PR, R23.B1, 0x7f ;  /* 0x0000007f17007804 */ /* 0x000fda0000001000 */
[----:B------:R-:W2:Y:S04]  /*0870*/  @P0 LDG.E.CONSTANT R20, desc[UR6][R8.64+0xa0] ;  /* 0x0000a00608140981 */ /* 0x000ea8000c1e9900 */
[----:B------:R-:W3:Y:S04]  /*0880*/  @P1 LDG.E.CONSTANT R24, desc[UR6][R8.64+0xb4] ;  /* 0x0000b40608181981 */ /* 0x000ee8000c1e9900 */
[----:B------:R-:W4:Y:S04]  /*0890*/  @P2 LDG.E.CONSTANT R26, desc[UR6][R8.64+0xc8] ;  /* 0x0000c806081a2981 */ /* 0x000f28000c1e9900 */
[----:B------:R-:W4:Y:S04]  /*08a0*/  @P3 LDG.E.CONSTANT R28, desc[UR6][R8.64+0xdc] ;  /* 0x0000dc06081c3981 */ /* 0x000f28000c1e9900 */
[----:B------:R-:W4:Y:S04]  /*08b0*/  @P0 LDG.E.CONSTANT R21, desc[UR6][R8.64+0xa4] ;  /* 0x0000a40608150981 */ /* 0x000f28000c1e9900 */
[----:B------:R-:W4:Y:S04]  /*08c0*/  @P0 LDG.E.CONSTANT R22, desc[UR6][R8.64+0xa8] ;  /* 0x0000a80608160981 */ /* 0x000f28000c1e9900 */
        /* <DEDUP_REMOVED lines=22> */
[----:B------:R-:W-:Y:S02]  /*0a30*/  LOP3.LUT P0, RZ, R23, 0x8000, RZ, 0xc0, !PT ;  /* 0x0000800017ff7812 */ /* 0x000fe4000780c0ff */
[----:B----4-:R-:W-:Y:S01]  /*0a40*/  @P5 LOP3.LUT R15, R15, R26, RZ, 0x3c, !PT ;  /* 0x0000001a0f0f5212 */ /* 0x010fe200078e3cff */
[----:B------:R-:W4:Y:S04]  /*0a50*/  @P3 LDG.E.CONSTANT R23, desc[UR6][R8.64+0xe0] ;  /* 0x0000e00608173981 */ /* 0x000f28000c1e9900 */
[----:B------:R-:W2:Y:S01]  /*0a60*/  @P3 LDG.E.CONSTANT R26, desc[UR6][R8.64+0xe4] ;  /* 0x0000e406081a3981 */ /* 0x000ea2000c1e9900 */
[----:B------:R-:W-:-:S03]  /*0a70*/  @P1 LOP3.LUT R2, R2, R21, RZ, 0x3c, !PT ;  /* 0x0000001502021212 */ /* 0x000fc600078e3cff */
        /* <DEDUP_REMOVED lines=9> */
[----:B---3--:R-:W-:-:S03]  /*0b10*/  @P2 LOP3.LUT R7, R7, R24, RZ, 0x3c, !PT ;  /* 0x0000001807072212 */ /* 0x008fc600078e3cff */
[----:B------:R-:W3:Y:S01]  /*0b20*/  @P4 LDG.E.CONSTANT R24, desc[UR6][R8.64+0x100] ;  /* 0x0001000608184981 */ /* 0x000ee2000c1e9900 */
[----:B----4-:R-:W-:-:S03]  /*0b30*/  @P3 LOP3.LUT R2, R2, R23, RZ, 0x3c, !PT ;  /* 0x0000001702023212 */ /* 0x010fc600078e3cff */
[----:B------:R-:W4:Y:S01]  /*0b40*/  @P5 LDG.E.CONSTANT R23, desc[UR6][R8.64+0x108] ;  /* 0x0001080608175981 */ /* 0x000f22000c1e9900 */
[----:B--2---:R-:W-:-:S03]  /*0b50*/  @P2 LOP3.LUT R6, R6, R21, RZ, 0x3c, !PT ;  /* 0x0000001506062212 */ /* 0x004fc600078e3cff */
[----:B------:R-:W2:Y:S01]  /*0b60*/  @P4 LDG.E.CONSTANT R21, desc[UR6][R8.64+0xfc] ;  /* 0x0000fc0608154981 */ /* 0x000ea2000c1e9900 */
[----:B------:R-:W-:-:S03]  /*0b70*/  @P2 LOP3.LUT R3, R3, R22, RZ, 0x3c, !PT ;  /* 0x0000001603032212 */ /* 0x000fc600078e3cff */
[----:B------:R-:W2:Y:S01]  /*0b80*/  @P4 LDG.E.CONSTANT R22, desc[UR6][R8.64+0xf8] ;  /* 0x0000f80608164981 */ /* 0x000ea2000c1e9900 */
[----:B------:R-:W-:Y:S02]  /*0b90*/  @P3 LOP3.LUT R3, R3, R26, RZ, 0x3c, !PT ;  /* 0x0000001a03033212 */ /* 0x000fe400078e3cff */
[----:B------:R-:W-:Y:S01]  /*0ba0*/  @P3 LOP3.LUT R6, R6, R25, RZ, 0x3c, !PT ;  /* 0x0000001906063212 */ /* 0x000fe200078e3cff */
[----:B------:R-:W2:Y:S04]  /*0bb0*/  @P5 LDG.E.CONSTANT R26, desc[UR6][R8.64+0x10c] ;  /* 0x00010c06081a5981 */ /* 0x000ea8000c1e9900 */
        /* <DEDUP_REMOVED lines=15> */
[----:B------:R-:W-:-:S03]  /*0cb0*/  @P5 LOP3.LUT R3, R3, R26, RZ, 0x3c, !PT ;  /* 0x0000001a03035212 */ /* 0x000fc600078e3cff */
[----:B------:R-:W2:Y:S01]  /*0cc0*/  @P0 LDG.E.CONSTANT R26, desc[UR6][R8.64+0x134] ;  /* 0x00013406081a0981 */ /* 0x000ea2000c1e9900 */
[----:B------:R-:W-:-:S03]  /*0cd0*/  @P5 LOP3.LUT R6, R6, R25, RZ, 0x3c, !PT ;  /* 0x0000001906065212 */ /* 0x000fc600078e3cff */
[----:B------:R-:W2:Y:S01]  /*0ce0*/  @P0 LDG.E.CONSTANT R25, desc[UR6][R8.64+0x138] ;  /* 0x0001380608190981 */ /* 0x000ea2000c1e9900 */
[----:B------:R-:W-:-:S05]  /*0cf0*/  VIADD R18, R18, 0x10 ;  /* 0x0000001012127836 */ /* 0x000fca0000000000 */
[----:B------:R-:W-:Y:S02]  /*0d00*/  ISETP.NE.AND P1, PT, R18, 0x20, PT ;  /* 0x000000201200780c */ /* 0x000fe40003f25270 */
[----:B------:R-:W-:Y:S02]  /*0d10*/  @P5 LOP3.LUT R7, R7, R20, RZ, 0x3c, !PT ;  /* 0x0000001407075212 */ /* 0x000fe400078e3cff */
[----:B------:R-:W-:Y:S02]  /*0d20*/  @P6 LOP3.LUT R2, R2, R19, RZ, 0x3c, !PT ;  /* 0x0000001302026212 */ /* 0x000fe400078e3cff */
[----:B---3--:R-:W-:Y:S02]  /*0d30*/  @P6 LOP3.LUT R7, R7, R24, RZ, 0x3c, !PT ;  /* 0x0000001807076212 */ /* 0x008fe400078e3cff */
[----:B----4-:R-:W-:Y:S02]  /*0d40*/  @P0 LOP3.LUT R2, R2, R23, RZ, 0x3c, !PT ;  /* 0x0000001702020212 */ /* 0x010fe400078e3cff */
[----:B------:R-:W-:-:S02]  /*0d50*/  @P0 LOP3.LUT R7, R7, R28, RZ, 0x3c, !PT ;  /* 0x0000001c07070212 */ /* 0x000fc400078e3cff */
[----:B--2---:R-:W-:Y:S02]  /*0d60*/  @P6 LOP3.LUT R6, R6, R21, RZ, 0x3c, !PT ;  /* 0x0000001506066212 */ /* 0x004fe400078e3cff */
[----:B------:R-:W-:-:S04]  /*0d70*/  @P6 LOP3.LUT R3, R3, R22, RZ, 0x3c, !PT ;  /* 0x0000001603036212 */ /* 0x000fc800078e3cff */
[----:B------:R-:W-:Y:S02]  /*0d80*/  @P0 LOP3.LUT R3, R3, R26, RZ, 0x3c, !PT ;  /* 0x0000001a03030212 */ /* 0x000fe400078e3cff */
[----:B------:R-:W-:Y:S01]  /*0d90*/  @P0 LOP3.LUT R6, R6, R25, RZ, 0x3c, !PT ;  /* 0x0000001906060212 */ /* 0x000fe200078e3cff */
[----:B------:R-:W-:Y:S06]  /*0da0*/  @P1 BRA `(.L_x_39) ;  /* 0xfffffff400481947 */ /* 0x000fec000383ffff */
[----:B------:R-:W-:-:S05]  /*0db0*/  VIADD R16, R16, 0x1 ;  /* 0x0000000110107836 */ /* 0x000fca0000000000 */
[----:B------:R-:W-:-:S13]  /*0dc0*/  ISETP.NE.AND P0, PT, R16, 0x5, PT ;  /* 0x000000051000780c */ /* 0x000fda0003f05270 */
[----:B------:R-:W-:Y:S05]  /*0dd0*/  @P0 BRA `(.L_x_40) ;  /* 0xfffffff400280947 */ /* 0x000fea000383ffff */
[----:B------:R-:W0:Y:S01]  /*0de0*/  LDC.64 R8, c[0x0][0x380] ;  /* 0x0000e000ff087b82 */ /* 0x000e220000000a00 */
[----:B------:R-:W-:Y:S01]  /*0df0*/  VIADD R14, R14, 0x1 ;  /* 0x000000010e0e7836 */ /* 0x000fe20000000000 */
[----:B------:R-:W-:-:S04]  /*0e00*/  LOP3.LUT R17, R13, 0x3, RZ, 0xc0, !PT ;  /* 0x000000030d117812 */ /* 0x000fc800078ec0ff */
[----:B------:R-:W-:Y:S01]  /*0e10*/  ISETP.GE.U32.AND P0, PT, R14, R17, PT ;  /* 0x000000110e00720c */ /* 0x000fe20003f06070 */
[----:B0-----:R-:W-:-:S05]  /*0e20*/  IMAD.WIDE R8, R0, 0x30, R8 ;  /* 0x0000003000087825 */ /* 0x001fca00078e0208 */
[----:B------:R0:W-:Y:S04]  /*0e30*/  STG.E.64 desc[UR6][R8.64+0x8], R2 ;  /* 0x0000080208007986 */ /* 0x0001e8000c101b06 */
[----:B------:R0:W-:Y:S04]  /*0e40*/  STG.E.64 desc[UR6][R8.64+0x10], R6 ;  /* 0x0000100608007986 */ /* 0x0001e8000c101b06 */
[----:B------:R0:W-:Y:S01]  /*0e50*/  STG.E desc[UR6][R8.64+0x4], R15 ;  /* 0x0000040f08007986 */ /* 0x0001e2000c101906 */
[----:B------:R-:W-:Y:S05]  /*0e60*/  @!P0 BRA `(.L_x_41) ;  /* 0xfffffff000f48947 */ /* 0x000fea000383ffff */
.L_x_38:
[----:B------:R-:W-:Y:S05]  /*0e70*/  BSYNC.RECONVERGENT B1 ;  /* 0x0000000000017941 */ /* 0x000fea0003800200 */
.L_x_37:
[C---:B------:R-:W-:Y:S01]  /*0e80*/  ISETP.GT.U32.AND P0, PT, R13.reuse, 0x3, PT ;  /* 0x000000030d00780c */ /* 0x040fe20003f04070 */
[----:B------:R-:W-:Y:S01]  /*0e90*/  VIADD R12, R12, 0x1 ;  /* 0x000000010c0c7836 */ /* 0x000fe20000000000 */
[--C-:B------:R-:W-:Y:S02]  /*0ea0*/  SHF.R.U64 R13, R13, 0x2, R10.reuse ;  /* 0x000000020d0d7819 */ /* 0x100fe4000000120a */
[----:B------:R-:W-:Y:S02]  /*0eb0*/  ISETP.GT.U32.AND.EX P0, PT, R10, RZ, PT, P0 ;  /* 0x000000ff0a00720c */ /* 0x000fe40003f04100 */
[----:B------:R-:W-:-:S11]  /*0ec0*/  SHF.R.U32.HI R10, RZ, 0x2, R10 ;  /* 0x00000002ff0a7819 */ /* 0x000fd6000001160a */
[----:B------:R-:W-:Y:S05]  /*0ed0*/  @P0 BRA `(.L_x_42) ;  /* 0xfffffff000b80947 */ /* 0x000fea000383ffff */
.L_x_36:
[----:B------:R-:W-:Y:S05]  /*0ee0*/  BSYNC.RECONVERGENT B0 ;  /* 0x0000000000007941 */ /* 0x000fea0003800200 */
.L_x_35:
[----:B0-----:R-:W0:Y:S01]  /*0ef0*/  LDC.64 R2, c[0x0][0x380] ;  /* 0x0000e000ff027b82 */ /* 0x001e220000000a00 */
[----:B------:R-:W1:Y:S01]  /*0f00*/  LDCU UR4, c[0x0][0x388] ;  /* 0x00007100ff0477ac */ /* 0x000e620008000800 */
[----:B0-----:R-:W-:-:S04]  /*0f10*/  IMAD.WIDE R2, R0, 0x30, R2 ;  /* 0x0000003000027825 */ /* 0x001fc800078e0202 */
[----:B------:R-:W-:Y:S01]  /*0f20*/  IMAD.IADD R0, R11, 0x1, R0 ;  /* 0x000000010b007824 */ /* 0x000fe200078e0200 */
[----:B------:R0:W-:Y:S04]  /*0f30*/  STG.E.64 desc[UR6][R2.64+0x18], RZ ;  /* 0x000018ff02007986 */ /* 0x0001e8000c101b06 */
[----:B------:R0:W-:Y:S01]  /*0f40*/  STG.E desc[UR6][R2.64+0x20], RZ ;  /* 0x000020ff02007986 */ /* 0x0001e2000c101906 */
[----:B-1----:R-:W-:-:S03]  /*0f50*/  ISETP.GE.AND P0, PT, R0, UR4, PT ;  /* 0x0000000400007c0c */ /* 0x002fc6000bf06270 */
[----:B------:R0:W-:Y:S10]  /*0f60*/  STG.E.64 desc[UR6][R2.64+0x28], RZ ;  /* 0x000028ff02007986 */ /* 0x0001f4000c101b06 */
[----:B0-----:R-:W-:Y:S05]  /*0f70*/  @!P0 BRA `(.L_x_43) ;  /* 0xfffffff0004c8947 */ /* 0x001fea000383ffff */
[----:B------:R-:W-:Y:S05]  /*0f80*/  EXIT ;  /* 0x000000000000794d */ /* 0x000fea0003800000 */
.L_x_44:
        /* <DEDUP_REMOVED lines=15> */
.L_x_51:


//--------------------- .nv.global.init           --------------------------
	.section	.nv.global.init,"aw",@progbits
	.align	16
.nv.global.init:
	.type		__cudart_sin_cos_coeffs,@object
	.size		__cudart_sin_cos_coeffs,(__cudart_i2opi_d - __cudart_sin_cos_coeffs)
__cudart_sin_cos_coeffs:
        /*0000*/ 	.byte	0x46, 0xd2, 0xb0, 0x2c, 0xf1, 0xe5, 0x5a, 0xbe, 0x92, 0xe3, 0xac, 0x69, 0xe3, 0x1d, 0xc7, 0x3e
        /*0010*/ 	.byte	0xa1, 0x62, 0xdb, 0x19, 0xa0, 0x01, 0x2a, 0xbf, 0x18, 0x08, 0x11, 0x11, 0x11, 0x11, 0x81, 0x3f
        /*0020*/ 	.byte	0x54, 0x55, 0x55, 0x55, 0x55, 0x55, 0xc5, 0xbf, 0x00, 0x00, 0x00, 0x00, 0x00, 0x00, 0x00, 0x00
        /*0030*/ 	.byte	0x00, 0x00, 0x00, 0x00, 0x00, 0x00, 0x00, 0x00, 0x64, 0x81, 0xfd, 0x20, 0x83, 0xff, 0xa8, 0xbd
        /*0040*/ 	.byte	0x28, 0x85, 0xef, 0xc1, 0xa7, 0xee, 0x21, 0x3e, 0xd9, 0xe6, 0x06, 0x8e, 0x4f, 0x7e, 0x92, 0xbe
        /*0050*/ 	.byte	0xe9, 0xbc, 0xdd, 0x19, 0xa0, 0x01, 0xfa, 0x3e, 0x47, 0x5d, 0xc1, 0x16, 0x6c, 0xc1, 0x56, 0xbf
        /*0060*/ 	.byte	0x51, 0x55, 0x55, 0x55, 0x55, 0x55, 0xa5, 0x3f, 0x00, 0x00, 0x00, 0x00, 0x00, 0x00, 0xe0, 0xbf
        /*0070*/ 	.byte	0x00, 0x00, 0x00, 0x00, 0x00, 0x00, 0xf0, 0x3f, 0x00, 0x00, 0x00, 0x00, 0x00, 0x00, 0x00, 0x00
	.type		__cudart_i2opi_d,@object
	.size		__cudart_i2opi_d,(mrg32k3aM1SubSeq - __cudart_i2opi_d)
__cudart_i2opi_d:
        /* <DEDUP_REMOVED lines=9> */
	.type		mrg32k3aM1SubSeq,@object
	.size		mrg32k3aM1SubSeq,(mrg32k3aM2SubSeq - mrg32k3aM1SubSeq)
mrg32k3aM1SubSeq:
        /* <DEDUP_REMOVED lines=126> */
	.type		mrg32k3aM2SubSeq,@object
	.size		mrg32k3aM2SubSeq,(mrg32k3aM1 - mrg32k3aM2SubSeq)
mrg32k3aM2SubSeq:
        /* <DEDUP_REMOVED lines=126> */
	.type		mrg32k3aM1,@object
	.size		mrg32k3aM1,(mrg32k3aM1Seq - mrg32k3aM1)
mrg32k3aM1:
        /* <DEDUP_REMOVED lines=144> */
	.type		mrg32k3aM1Seq,@object
	.size		mrg32k3aM1Seq,(mrg32k3aM2 - mrg32k3aM1Seq)
mrg32k3aM1Seq:
        /* <DEDUP_REMOVED lines=144> */
	.type		mrg32k3aM2,@object
	.size		mrg32k3aM2,(mrg32k3aM2Seq - mrg32k3aM2)
mrg32k3aM2:
        /* <DEDUP_REMOVED lines=144> */
	.type		mrg32k3aM2Seq,@object
	.size		mrg32k3aM2Seq,(precalc_xorwow_matrix - mrg32k3aM2Seq)
mrg32k3aM2Seq:
        /* <DEDUP_REMOVED lines=144> */
	.type		precalc_xorwow_matrix,@object
	.size		precalc_xorwow_matrix,(precalc_xorwow_offset_matrix - precalc_xorwow_matrix)
precalc_xorwow_matrix:
        /* <DEDUP_REMOVED lines=6400> */
	.type		precalc_xorwow_offset_matrix,@object
	.size		precalc_xorwow_offset_matrix,(.L_1 - precalc_xorwow_offset_matrix)
precalc_xorwow_offset_matrix:
        /* <DEDUP_REMOVED lines=6400> */
.L_1:


//--------------------- .nv.shared.reserved.0     --------------------------
	.section	.nv.shared.reserved.0,"aw",@nobits
	.weak		__nv_reservedSMEM_offset_0_alias
	.size		__nv_reservedSMEM_offset_0_alias, 0, 64
	.other		__nv_reservedSMEM_offset_0_alias,@"STO_CUDA_RESERVED_SHARED STV_DEFAULT"
__nv_reservedSMEM_offset_0_alias:
	.zero		0
	.zero		64


//--------------------- .nv.constant0.init_config --------------------------
	.section	.nv.constant0.init_config,"a",@progbits
	.sectionflags	@""
	.align	4
.nv.constant0.init_config:
	.zero		932


//--------------------- .nv.constant0.update      --------------------------
	.section	.nv.constant0.update,"a",@progbits
	.sectionflags	@""
	.align	4
.nv.constant0.update:
	.zero		1004


//--------------------- .nv.constant0.draw_runtimes --------------------------
	.section	.nv.constant0.draw_runtimes,"a",@progbits
	.sectionflags	@""
	.align	4
.nv.constant0.draw_runtimes:
	.zero		916


//--------------------- .nv.constant0.initrand    --------------------------
	.section	.nv.constant0.initrand,"a",@progbits
	.sectionflags	@""
	.align	4
.nv.constant0.initrand:
	.zero		908


//--------------------- SYMBOLS --------------------------

	.type		.nv.reservedSmem.offset0,@object
	.size		.nv.reservedSmem.offset0,0x4
